// auto-generated by cutlass_sweep.epilogue — config: {"arch": "sm_90", "cluster_m": 1, "cluster_n": 1, "dtype": "fp16", "fusion": "lincomb", "tile_k": 64, "tile_m": 128, "tile_n": 128}
#include "cutlass/cutlass.h"
#include "cutlass/gemm/collective/collective_builder.hpp"
#include "cutlass/gemm/device/gemm_universal_adapter.h"
#include "cutlass/gemm/kernel/gemm_universal.hpp"
#include "cutlass/epilogue/collective/collective_builder.hpp"
#include "cutlass/epilogue/fusion/operations.hpp"
#include "cutlass/epilogue/thread/activation.h"

using Elem = cutlass::half_t;
using Acc  = float;
using TileShape    = cute::Shape<cute::_128, cute::_128, cute::_64>;
using ClusterShape = cute::Shape<cute::_1, cute::_1, cute::_1>;
using FusionOp     = cutlass::epilogue::fusion::LinearCombination<Elem, Acc>;

using CollectiveEpilogue = typename cutlass::epilogue::collective::CollectiveBuilder<
    cutlass::arch::Sm90, cutlass::arch::OpClassTensorOp,
    TileShape, ClusterShape,
    cutlass::epilogue::collective::EpilogueTileAuto,
    Acc, Acc,
    Elem, cutlass::layout::RowMajor, 128 / cutlass::sizeof_bits<Elem>::value,
    Elem, cutlass::layout::RowMajor, 128 / cutlass::sizeof_bits<Elem>::value,
    cutlass::epilogue::TmaWarpSpecializedCooperative,
    FusionOp
  >::CollectiveOp;

using CollectiveMainloop = typename cutlass::gemm::collective::CollectiveBuilder<
    cutlass::arch::Sm90, cutlass::arch::OpClassTensorOp,
    Elem, cutlass::layout::RowMajor, 128 / cutlass::sizeof_bits<Elem>::value,
    Elem, cutlass::layout::ColumnMajor, 128 / cutlass::sizeof_bits<Elem>::value,
    Acc,
    TileShape, ClusterShape,
    cutlass::gemm::collective::StageCountAutoCarveout<
        static_cast<int>(sizeof(typename CollectiveEpilogue::SharedStorage))>,
    cutlass::gemm::KernelTmaWarpSpecializedCooperative
  >::CollectiveOp;

using GemmKernel = cutlass::gemm::kernel::GemmUniversal<
    cute::Shape<int,int,int,int>, CollectiveMainloop, CollectiveEpilogue>;
using Gemm = cutlass::gemm::device::GemmUniversalAdapter<GemmKernel>;

auto* _anchor = &cutlass::device_kernel<GemmKernel>;


// ===== COMPILED SASS (sm_90a) =====

	.target	sm_90a

	.elftype	@"ET_EXEC"


//--------------------- .note.nv.tkinfo           --------------------------
	.section	.note.nv.tkinfo,"",@"SHT_NOTE"
	.sectionflags	@"SHF_NOTE_NV_TKINFO"
	.tkinfo
        /*0018*/ 	.word	0x00000002
        /*0030*/ 	.string	""
        /*0030*/ 	.string	"ptxas"
        /*0030*/ 	.string	"Cuda compilation tools, release 13.0, V13.0.88"
        /*0030*/ 	.string	"Build cuda_13.0.r13.0/compiler.36424714_0"
        /*0030*/ 	.string	"-arch sm_90a -m 64 "



//--------------------- .note.nv.cuinfo           --------------------------
	.section	.note.nv.cuinfo,"",@"SHT_NOTE"
	.sectionflags	@"SHF_NOTE_NV_CUINFO"
        /*0018*/ 	.short	0x0002
        /*001a*/ 	.short	0x005a
        /*001c*/ 	.short	0x0082
	.zero		2


//--------------------- .nv.info                  --------------------------
	.section	.nv.info,"",@"SHT_CUDA_INFO"
	.align	4


	//----- nvinfo : EIATTR_REGCOUNT
	.align		4
        /*0000*/ 	.byte	0x04, 0x2f
        /*0002*/ 	.short	(.L_18 - .L_17)
	.align		4
.L_17:
        /*0004*/ 	.word	index@(_ZN7cutlass13device_kernelINS_4gemm6kernel13GemmUniversalIN4cute5tupleIJiiiiEEENS1_10collective13CollectiveMmaINS1_34MainloopSm90TmaGmmaWarpSpecializedILi6ENS5_IJNS4_1CILi1EEESB_SB_EEENS1_35KernelTmaWarpSpecializedCooperativeEEENS5_IJNSA_ILi128EEESF_NSA_ILi64EEEEEENS_6half_tENS5_IJlSB_lEEESI_SJ_NS4_8TiledMMAINS4_8MMA_AtomIJNS4_4SM904GMMA26MMA_64x128x16_F32F16F16_SSILNSN_5MajorE0ELSP_0ELNSN_7ScaleInE1ELSQ_1EEEEEENS4_6LayoutINS5_IJNSA_ILi2EEESB_SB_EEENS5_IJSB_NSA_ILi0EEESW_EEEEENS5_IJNS4_10UnderscoreESZ_SZ_EEEEENS4_13SM90_TMA_LOADENS4_14ComposedLayoutINS4_7SwizzleILi3ELi4ELi3EEENS4_18smem_ptr_flag_bitsILi16EEENST_INS5_IJNSA_ILi8EEESG_EEENS5_IJSG_SB_EEEEEEEvNS4_8identityES12_S1C_vS1D_EENS_8epilogue10collective18CollectiveEpilogueINS1F_22Sm90TmaWarpSpecializedILi4ELi2ELi16ELb1ELb0EEEJSH_NS5_IJSF_NSA_ILi32EEEEEESI_SJ_SI_SJ_NS1F_6fusion15FusionCallbacksIS1J_NS1M_17LinearCombinationISI_fSI_fLNS_15FloatRoundStyleE2EEESH_S1L_JEEES12_NS13_INS14_ILi2ELi4ELi3EEES17_NST_INS5_IJS18_S1K_EEENS5_IJS1K_SB_EEEEEEENS4_17SM75_U32x4_LDSM_NENS4_14SM90_TMA_STOREES1W_NS4_17SM90_U32x4_STSM_NENS4_9Copy_AtomIJS1Z_SI_EEEvEEEvvEEEEvNT_6ParamsE)
        /*0008*/ 	.word	0x000000a8


	//----- nvinfo : EIATTR_FRAME_SIZE
	.align		4
.L_18:
        /*000c*/ 	.byte	0x04, 0x11
        /*000e*/ 	.short	(.L_20 - .L_19)
	.align		4
.L_19:
        /*0010*/ 	.word	index@(_ZN7cutlass13device_kernelINS_4gemm6kernel13GemmUniversalIN4cute5tupleIJiiiiEEENS1_10collective13CollectiveMmaINS1_34MainloopSm90TmaGmmaWarpSpecializedILi6ENS5_IJNS4_1CILi1EEESB_SB_EEENS1_35KernelTmaWarpSpecializedCooperativeEEENS5_IJNSA_ILi128EEESF_NSA_ILi64EEEEEENS_6half_tENS5_IJlSB_lEEESI_SJ_NS4_8TiledMMAINS4_8MMA_AtomIJNS4_4SM904GMMA26MMA_64x128x16_F32F16F16_SSILNSN_5MajorE0ELSP_0ELNSN_7ScaleInE1ELSQ_1EEEEEENS4_6LayoutINS5_IJNSA_ILi2EEESB_SB_EEENS5_IJSB_NSA_ILi0EEESW_EEEEENS5_IJNS4_10UnderscoreESZ_SZ_EEEEENS4_13SM90_TMA_LOADENS4_14ComposedLayoutINS4_7SwizzleILi3ELi4ELi3EEENS4_18smem_ptr_flag_bitsILi16EEENST_INS5_IJNSA_ILi8EEESG_EEENS5_IJSG_SB_EEEEEEEvNS4_8identityES12_S1C_vS1D_EENS_8epilogue10collective18CollectiveEpilogueINS1F_22Sm90TmaWarpSpecializedILi4ELi2ELi16ELb1ELb0EEEJSH_NS5_IJSF_NSA_ILi32EEEEEESI_SJ_SI_SJ_NS1F_6fusion15FusionCallbacksIS1J_NS1M_17LinearCombinationISI_fSI_fLNS_15FloatRoundStyleE2EEESH_S1L_JEEES12_NS13_INS14_ILi2ELi4ELi3EEES17_NST_INS5_IJS18_S1K_EEENS5_IJS1K_SB_EEEEEEENS4_17SM75_U32x4_LDSM_NENS4_14SM90_TMA_STOREES1W_NS4_17SM90_U32x4_STSM_NENS4_9Copy_AtomIJS1Z_SI_EEEvEEEvvEEEEvNT_6ParamsE)
        /*0014*/ 	.word	0x00000000


	//----- nvinfo : EIATTR_MIN_STACK_SIZE
	.align		4
.L_20:
        /*0018*/ 	.byte	0x04, 0x12
        /*001a*/ 	.short	(.L_22 - .L_21)
	.align		4
.L_21:
        /*001c*/ 	.word	index@(_ZN7cutlass13device_kernelINS_4gemm6kernel13GemmUniversalIN4cute5tupleIJiiiiEEENS1_10collective13CollectiveMmaINS1_34MainloopSm90TmaGmmaWarpSpecializedILi6ENS5_IJNS4_1CILi1EEESB_SB_EEENS1_35KernelTmaWarpSpecializedCooperativeEEENS5_IJNSA_ILi128EEESF_NSA_ILi64EEEEEENS_6half_tENS5_IJlSB_lEEESI_SJ_NS4_8TiledMMAINS4_8MMA_AtomIJNS4_4SM904GMMA26MMA_64x128x16_F32F16F16_SSILNSN_5MajorE0ELSP_0ELNSN_7ScaleInE1ELSQ_1EEEEEENS4_6LayoutINS5_IJNSA_ILi2EEESB_SB_EEENS5_IJSB_NSA_ILi0EEESW_EEEEENS5_IJNS4_10UnderscoreESZ_SZ_EEEEENS4_13SM90_TMA_LOADENS4_14ComposedLayoutINS4_7SwizzleILi3ELi4ELi3EEENS4_18smem_ptr_flag_bitsILi16EEENST_INS5_IJNSA_ILi8EEESG_EEENS5_IJSG_SB_EEEEEEEvNS4_8identityES12_S1C_vS1D_EENS_8epilogue10collective18CollectiveEpilogueINS1F_22Sm90TmaWarpSpecializedILi4ELi2ELi16ELb1ELb0EEEJSH_NS5_IJSF_NSA_ILi32EEEEEESI_SJ_SI_SJ_NS1F_6fusion15FusionCallbacksIS1J_NS1M_17LinearCombinationISI_fSI_fLNS_15FloatRoundStyleE2EEESH_S1L_JEEES12_NS13_INS14_ILi2ELi4ELi3EEES17_NST_INS5_IJS18_S1K_EEENS5_IJS1K_SB_EEEEEEENS4_17SM75_U32x4_LDSM_NENS4_14SM90_TMA_STOREES1W_NS4_17SM90_U32x4_STSM_NENS4_9Copy_AtomIJS1Z_SI_EEEvEEEvvEEEEvNT_6ParamsE)
        /*0020*/ 	.word	0x00000000
.L_22:


//--------------------- .nv.compat                --------------------------
	.section	.nv.compat,"",@"SHT_CUDA_COMPAT_INFO"
	.align	4
        /*0000*/ 	.byte	0x02, 0x09, 0x01, 0x00, 0x02, 0x02, 0x04, 0x00, 0x02, 0x05, 0x05, 0x00, 0x03, 0x07, 0x01, 0x01
        /*0010*/ 	.byte	0x02, 0x03, 0x01, 0x00, 0x02, 0x06, 0x01, 0x00, 0x04, 0x0b, 0x08, 0x00, 0x00, 0x00, 0x00, 0x00
        /*0020*/ 	.byte	0x00, 0x00, 0x00, 0x00


//--------------------- .nv.info._ZN7cutlass13device_kernelINS_4gemm6kernel13GemmUniversalIN4cute5tupleIJiiiiEEENS1_10collective13CollectiveMmaINS1_34MainloopSm90TmaGmmaWarpSpecializedILi6ENS5_IJNS4_1CILi1EEESB_SB_EEENS1_35KernelTmaWarpSpecializedCooperativeEEENS5_IJNSA_ILi128EEESF_NSA_ILi64EEEEEENS_6half_tENS5_IJlSB_lEEESI_SJ_NS4_8TiledMMAINS4_8MMA_AtomIJNS4_4SM904GMMA26MMA_64x128x16_F32F16F16_SSILNSN_5MajorE0ELSP_0ELNSN_7ScaleInE1ELSQ_1EEEEEENS4_6LayoutINS5_IJNSA_ILi2EEESB_SB_EEENS5_IJSB_NSA_ILi0EEESW_EEEEENS5_IJNS4_10UnderscoreESZ_SZ_EEEEENS4_13SM90_TMA_LOADENS4_14ComposedLayoutINS4_7SwizzleILi3ELi4ELi3EEENS4_18smem_ptr_flag_bitsILi16EEENST_INS5_IJNSA_ILi8EEESG_EEENS5_IJSG_SB_EEEEEEEvNS4_8identityES12_S1C_vS1D_EENS_8epilogue10collective18CollectiveEpilogueINS1F_22Sm90TmaWarpSpecializedILi4ELi2ELi16ELb1ELb0EEEJSH_NS5_IJSF_NSA_ILi32EEEEEESI_SJ_SI_SJ_NS1F_6fusion15FusionCallbacksIS1J_NS1M_17LinearCombinationISI_fSI_fLNS_15FloatRoundStyleE2EEESH_S1L_JEEES12_NS13_INS14_ILi2ELi4ELi3EEES17_NST_INS5_IJS18_S1K_EEENS5_IJS1K_SB_EEEEEEENS4_17SM75_U32x4_LDSM_NENS4_14SM90_TMA_STOREES1W_NS4_17SM90_U32x4_STSM_NENS4_9Copy_AtomIJS1Z_SI_EEEvEEEvvEEEEvNT_6ParamsE --------------------------
	.section	.nv.info._ZN7cutlass13device_kernelINS_4gemm6kernel13GemmUniversalIN4cute5tupleIJiiiiEEENS1_10collective13CollectiveMmaINS1_34MainloopSm90TmaGmmaWarpSpecializedILi6ENS5_IJNS4_1CILi1EEESB_SB_EEENS1_35KernelTmaWarpSpecializedCooperativeEEENS5_IJNSA_ILi128EEESF_NSA_ILi64EEEEEENS_6half_tENS5_IJlSB_lEEESI_SJ_NS4_8TiledMMAINS4_8MMA_AtomIJNS4_4SM904GMMA26MMA_64x128x16_F32F16F16_SSILNSN_5MajorE0ELSP_0ELNSN_7ScaleInE1ELSQ_1EEEEEENS4_6LayoutINS5_IJNSA_ILi2EEESB_SB_EEENS5_IJSB_NSA_ILi0EEESW_EEEEENS5_IJNS4_10UnderscoreESZ_SZ_EEEEENS4_13SM90_TMA_LOADENS4_14ComposedLayoutINS4_7SwizzleILi3ELi4ELi3EEENS4_18smem_ptr_flag_bitsILi16EEENST_INS5_IJNSA_ILi8EEESG_EEENS5_IJSG_SB_EEEEEEEvNS4_8identityES12_S1C_vS1D_EENS_8epilogue10collective18CollectiveEpilogueINS1F_22Sm90TmaWarpSpecializedILi4ELi2ELi16ELb1ELb0EEEJSH_NS5_IJSF_NSA_ILi32EEEEEESI_SJ_SI_SJ_NS1F_6fusion15FusionCallbacksIS1J_NS1M_17LinearCombinationISI_fSI_fLNS_15FloatRoundStyleE2EEESH_S1L_JEEES12_NS13_INS14_ILi2ELi4ELi3EEES17_NST_INS5_IJS18_S1K_EEENS5_IJS1K_SB_EEEEEEENS4_17SM75_U32x4_LDSM_NENS4_14SM90_TMA_STOREES1W_NS4_17SM90_U32x4_STSM_NENS4_9Copy_AtomIJS1Z_SI_EEEvEEEvvEEEEvNT_6ParamsE,"",@"SHT_CUDA_INFO"
	.sectionflags	@""
	.align	4


	//----- nvinfo : EIATTR_CUDA_API_VERSION
	.align		4
        /*0000*/ 	.byte	0x04, 0x37
        /*0002*/ 	.short	(.L_24 - .L_23)
.L_23:
        /*0004*/ 	.word	0x00000082


	//----- nvinfo : EIATTR_KPARAM_INFO
	.align		4
.L_24:
        /*0008*/ 	.byte	0x04, 0x17
        /*000a*/ 	.short	(.L_26 - .L_25)
.L_25:
        /*000c*/ 	.word	0x00000000
        /*0010*/ 	.short	0x0000
        /*0012*/ 	.short	0x0070
        /*0014*/ 	.byte	0x00, 0xf0, 0x01, 0x1c


	//----- nvinfo : EIATTR_SPARSE_MMA_MASK
	.align		4
.L_26:
        /*0018*/ 	.byte	0x03, 0x50
        /*001a*/ 	.short	0x0000


	//----- nvinfo : EIATTR_MAXREG_COUNT
	.align		4
        /*001c*/ 	.byte	0x03, 0x1b
        /*001e*/ 	.short	0x00a8


	//----- nvinfo : EIATTR_NUM_BARRIERS
	.align		4
        /*0020*/ 	.byte	0x02, 0x4c
        /*0022*/ 	.byte	0x02
	.zero		1


	//----- nvinfo : EIATTR_EXTERNS
	.align		4
        /*0024*/ 	.byte	0x04, 0x0f
        /*0026*/ 	.short	(.L_28 - .L_27)


	//   ....[0]....
	.align		4
.L_27:
        /*0028*/ 	.word	index@(__assertfail)


	//----- nvinfo : EIATTR_MERCURY_ISA_VERSION
	.align		4
.L_28:
        /*002c*/ 	.byte	0x03, 0x5f
        /*002e*/ 	.short	0x0101


	//----- nvinfo : EIATTR_INT_WARP_WIDE_INSTR_OFFSETS
	.align		4
        /*0030*/ 	.byte	0x04, 0x31
        /*0032*/ 	.short	(.L_30 - .L_29)


	//   ....[0]....
.L_29:
        /*0034*/ 	.word	0x00000910


	//   ....[1]....
        /*0038*/ 	.word	0x00000920


	//   ....[2]....
        /*003c*/ 	.word	0x000009a0


	//----- nvinfo : EIATTR_COOP_GROUP_MASK_REGIDS
	.align		4
.L_30:
        /*0040*/ 	.byte	0x04, 0x29
        /*0042*/ 	.short	(.L_32 - .L_31)


	//   ....[0]....
.L_31:
        /*0044*/ 	.word	0xffffffff


	//   ....[1]....
        /*0048*/ 	.word	0xffffffff


	//   ....[2]....
        /*004c*/ 	.word	0xffffffff


	//   ....[3]....
        /*0050*/ 	.word	0xffffffff


	//   ....[4]....
        /*0054*/ 	.word	0xffffffff


	//   ....[5]....
        /*0058*/ 	.word	0xffffffff


	//----- nvinfo : EIATTR_COOP_GROUP_INSTR_OFFSETS
	.align		4
.L_32:
        /*005c*/ 	.byte	0x04, 0x28
        /*005e*/ 	.short	(.L_34 - .L_33)


	//   ....[0]....
.L_33:
        /*0060*/ 	.word	0x00000070


	//   ....[1]....
        /*0064*/ 	.word	0x00000080


	//   ....[2]....
        /*0068*/ 	.word	0x00000430


	//   ....[3]....
        /*006c*/ 	.word	0x00000600


	//   ....[4]....
        /*0070*/ 	.word	0x000007b0


	//   ....[5]....
        /*0074*/ 	.word	0x00001640


	//----- nvinfo : EIATTR_REG_RECONFIG
	.align		4
.L_34:
        /*0078*/ 	.byte	0x01, 0x54
	.zero		2


	//----- nvinfo : EIATTR_SYSCALL_OFFSETS
	.align		4
        /*007c*/ 	.byte	0x04, 0x46
        /*007e*/ 	.short	(.L_36 - .L_35)


	//   ....[0]....
.L_35:
        /*0080*/ 	.word	0x00001830


	//   ....[1]....
        /*0084*/ 	.word	0x000022b0


	//   ....[2]....
        /*0088*/ 	.word	0x000023a0


	//----- nvinfo : EIATTR_MBARRIER_INSTR_OFFSETS
	.align		4
.L_36:
        /*008c*/ 	.byte	0x04, 0x39
        /*008e*/ 	.short	(.L_38 - .L_37)


	//   ....[0]....
.L_37:
        /*0090*/ 	.word	0x00000530
        /*0094*/ 	.word	0x000000ff
        /*0098*/ 	.word	0x00000000
        /*009c*/ 	.short	0x0100
        /*009e*/ 	.byte	0x08
	.zero		1


	//   ....[1]....
        /*00a0*/ 	.word	0x00000540
        /*00a4*/ 	.word	0x000000ff
        /*00a8*/ 	.word	0x00000030
        /*00ac*/ 	.short	0x0100
        /*00ae*/ 	.byte	0x08
	.zero		1


	//   ....[2]....
        /*00b0*/ 	.word	0x00000550
        /*00b4*/ 	.word	0x000000ff
        /*00b8*/ 	.word	0x00000008
        /*00bc*/ 	.short	0x0100
        /*00be*/ 	.byte	0x08
	.zero		1


	//   ....[3]....
        /*00c0*/ 	.word	0x00000560
        /*00c4*/ 	.word	0x000000ff
        /*00c8*/ 	.word	0x00000038
        /*00cc*/ 	.short	0x0100
        /*00ce*/ 	.byte	0x08
	.zero		1


	//   ....[4]....
        /*00d0*/ 	.word	0x00000570
        /*00d4*/ 	.word	0x000000ff
        /*00d8*/ 	.word	0x00000010
        /*00dc*/ 	.short	0x0100
        /*00de*/ 	.byte	0x08
	.zero		1


	//   ....[5]....
        /*00e0*/ 	.word	0x00000580
        /*00e4*/ 	.word	0x000000ff
        /*00e8*/ 	.word	0x00000040
        /*00ec*/ 	.short	0x0100
        /*00ee*/ 	.byte	0x08
	.zero		1


	//   ....[6]....
        /*00f0*/ 	.word	0x00000590
        /*00f4*/ 	.word	0x000000ff
        /*00f8*/ 	.word	0x00000018
        /*00fc*/ 	.short	0x0100
        /*00fe*/ 	.byte	0x08
	.zero		1


	//   ....[7]....
        /*0100*/ 	.word	0x000005a0
        /*0104*/ 	.word	0x000000ff
        /*0108*/ 	.word	0x00000048
        /*010c*/ 	.short	0x0100
        /*010e*/ 	.byte	0x08
	.zero		1


	//   ....[8]....
        /*0110*/ 	.word	0x000005b0
        /*0114*/ 	.word	0x000000ff
        /*0118*/ 	.word	0x00000020
        /*011c*/ 	.short	0x0100
        /*011e*/ 	.byte	0x08
	.zero		1


	//   ....[9]....
        /*0120*/ 	.word	0x000005c0
        /*0124*/ 	.word	0x000000ff
        /*0128*/ 	.word	0x00000050
        /*012c*/ 	.short	0x0100
        /*012e*/ 	.byte	0x08
	.zero		1


	//   ....[10]....
        /*0130*/ 	.word	0x000005d0
        /*0134*/ 	.word	0x000000ff
        /*0138*/ 	.word	0x00000028
        /*013c*/ 	.short	0x0100
        /*013e*/ 	.byte	0x08
	.zero		1


	//   ....[11]....
        /*0140*/ 	.word	0x000005e0
        /*0144*/ 	.word	0x000000ff
        /*0148*/ 	.word	0x00000058
        /*014c*/ 	.short	0x0100
        /*014e*/ 	.byte	0x08
	.zero		1


	//   ....[12]....
        /*0150*/ 	.word	0x00000720
        /*0154*/ 	.word	0x000000ff
        /*0158*/ 	.word	0x00000060
        /*015c*/ 	.short	0x0100
        /*015e*/ 	.byte	0x08
	.zero		1


	//   ....[13]....
        /*0160*/ 	.word	0x00000730
        /*0164*/ 	.word	0x000000ff
        /*0168*/ 	.word	0x00000080
        /*016c*/ 	.short	0x0100
        /*016e*/ 	.byte	0x08
	.zero		1


	//   ....[14]....
        /*0170*/ 	.word	0x00000740
        /*0174*/ 	.word	0x000000ff
        /*0178*/ 	.word	0x00000068
        /*017c*/ 	.short	0x0100
        /*017e*/ 	.byte	0x08
	.zero		1


	//   ....[15]....
        /*0180*/ 	.word	0x00000750
        /*0184*/ 	.word	0x000000ff
        /*0188*/ 	.word	0x00000088
        /*018c*/ 	.short	0x0100
        /*018e*/ 	.byte	0x08
	.zero		1


	//   ....[16]....
        /*0190*/ 	.word	0x00000760
        /*0194*/ 	.word	0x000000ff
        /*0198*/ 	.word	0x00000070
        /*019c*/ 	.short	0x0100
        /*019e*/ 	.byte	0x08
	.zero		1


	//   ....[17]....
        /*01a0*/ 	.word	0x00000770
        /*01a4*/ 	.word	0x000000ff
        /*01a8*/ 	.word	0x00000090
        /*01ac*/ 	.short	0x0100
        /*01ae*/ 	.byte	0x08
	.zero		1


	//   ....[18]....
        /*01b0*/ 	.word	0x00000780
        /*01b4*/ 	.word	0x000000ff
        /*01b8*/ 	.word	0x00000078
        /*01bc*/ 	.short	0x0100
        /*01be*/ 	.byte	0x08
	.zero		1


	//   ....[19]....
        /*01c0*/ 	.word	0x00000790
        /*01c4*/ 	.word	0x000000ff
        /*01c8*/ 	.word	0x00000098
        /*01cc*/ 	.short	0x0100
        /*01ce*/ 	.byte	0x08
	.zero		1


	//   ....[20]....
        /*01d0*/ 	.word	0x00000a30
        /*01d4*/ 	.word	0x000000ff
        /*01d8*/ 	.word	0x000000a0
        /*01dc*/ 	.short	0x0100
        /*01de*/ 	.byte	0x08
	.zero		1


	//   ....[21]....
        /*01e0*/ 	.word	0x00000aa0
        /*01e4*/ 	.word	0x000000ff
        /*01e8*/ 	.word	0x000000a8
        /*01ec*/ 	.short	0x0100
        /*01ee*/ 	.byte	0x08
	.zero		1


	//   ....[22]....
        /*01f0*/ 	.word	0x000018b0
        /*01f4*/ 	.word	0x00000003
        /*01f8*/ 	.word	0x00000000
        /*01fc*/ 	.short	0x010a
        /*01fe*/ 	.byte	0x3f
	.zero		1


	//   ....[23]....
        /*0200*/ 	.word	0x00001910
        /*0204*/ 	.word	0x00000003
        /*0208*/ 	.word	0x00000000
        /*020c*/ 	.short	0x010a
        /*020e*/ 	.byte	0x3f
	.zero		1


	//   ....[24]....
        /*0210*/ 	.word	0x00001c30
        /*0214*/ 	.word	0x000000ff
        /*0218*/ 	.word	0x00000000
        /*021c*/ 	.short	0x010a
        /*021e*/ 	.byte	0x04
	.zero		1


	//   ....[25]....
        /*0220*/ 	.word	0x00001c70
        /*0224*/ 	.word	0x000000ff
        /*0228*/ 	.word	0x00000000
        /*022c*/ 	.short	0x010a
        /*022e*/ 	.byte	0x04
	.zero		1


	//   ....[26]....
        /*0230*/ 	.word	0x00001ed0
        /*0234*/ 	.word	0x000000ff
        /*0238*/ 	.word	0x00000000
        /*023c*/ 	.short	0x0101
        /*023e*/ 	.byte	0x04
	.zero		1


	//   ....[27]....
        /*0240*/ 	.word	0x00002080
        /*0244*/ 	.word	0x000000ff
        /*0248*/ 	.word	0x00000000
        /*024c*/ 	.short	0x0101
        /*024e*/ 	.byte	0x06
	.zero		1


	//   ....[28]....
        /*0250*/ 	.word	0x000028b0
        /*0254*/ 	.word	0x000000ff
        /*0258*/ 	.word	0x00000060
        /*025c*/ 	.short	0x010a
        /*025e*/ 	.byte	0x32
	.zero		1


	//   ....[29]....
        /*0260*/ 	.word	0x00002f20
        /*0264*/ 	.word	0x000000ff
        /*0268*/ 	.word	0x00000000
        /*026c*/ 	.short	0x0101
        /*026e*/ 	.byte	0x04
	.zero		1


	//   ....[30]....
        /*0270*/ 	.word	0x00003010
        /*0274*/ 	.word	0x00000014
        /*0278*/ 	.word	0x00000060
        /*027c*/ 	.short	0x010a
        /*027e*/ 	.byte	0x3f
	.zero		1


	//   ....[31]....
        /*0280*/ 	.word	0x00003600
        /*0284*/ 	.word	0x000000ff
        /*0288*/ 	.word	0x00000000
        /*028c*/ 	.short	0x0101
        /*028e*/ 	.byte	0x04
	.zero		1


	//   ....[32]....
        /*0290*/ 	.word	0x00003700
        /*0294*/ 	.word	0x0000000e
        /*0298*/ 	.word	0x00000060
        /*029c*/ 	.short	0x010a
        /*029e*/ 	.byte	0x3f
	.zero		1


	//   ....[33]....
        /*02a0*/ 	.word	0x00003d30
        /*02a4*/ 	.word	0x000000ff
        /*02a8*/ 	.word	0x00000000
        /*02ac*/ 	.short	0x0101
        /*02ae*/ 	.byte	0x04
	.zero		1


	//   ....[34]....
        /*02b0*/ 	.word	0x00003e10
        /*02b4*/ 	.word	0x0000000f
        /*02b8*/ 	.word	0x00000060
        /*02bc*/ 	.short	0x010a
        /*02be*/ 	.byte	0x3f
	.zero		1


	//   ....[35]....
        /*02c0*/ 	.word	0x00004400
        /*02c4*/ 	.word	0x000000ff
        /*02c8*/ 	.word	0x00000000
        /*02cc*/ 	.short	0x0101
        /*02ce*/ 	.byte	0x04
	.zero		1


	//   ....[36]....
        /*02d0*/ 	.word	0x00004cd0
        /*02d4*/ 	.word	0x000000ff
        /*02d8*/ 	.word	0x00000000
        /*02dc*/ 	.short	0x0101
        /*02de*/ 	.byte	0x04
	.zero		1


	//   ....[37]....
        /*02e0*/ 	.word	0x000053c0
        /*02e4*/ 	.word	0x000000ff
        /*02e8*/ 	.word	0x000000a8
        /*02ec*/ 	.short	0x010a
        /*02ee*/ 	.byte	0x04
	.zero		1


	//   ....[38]....
        /*02f0*/ 	.word	0x000057c0
        /*02f4*/ 	.word	0x000000ff
        /*02f8*/ 	.word	0x00000080
        /*02fc*/ 	.short	0x010a
        /*02fe*/ 	.byte	0x04
	.zero		1


	//   ....[39]....
        /*0300*/ 	.word	0x000058b0
        /*0304*/ 	.word	0x000000ff
        /*0308*/ 	.word	0x00000060
        /*030c*/ 	.short	0x010b
        /*030e*/ 	.byte	0x04
	.zero		1


	//   ....[40]....
        /*0310*/ 	.word	0x00005910
        /*0314*/ 	.word	0x000000ff
        /*0318*/ 	.word	0x00000000
        /*031c*/ 	.short	0x0101
        /*031e*/ 	.byte	0x05
	.zero		1


	//   ....[41]....
        /*0320*/ 	.word	0x00005940
        /*0324*/ 	.word	0x000000ff
        /*0328*/ 	.word	0x00000088
        /*032c*/ 	.short	0x010a
        /*032e*/ 	.byte	0x04
	.zero		1


	//   ....[42]....
        /*0330*/ 	.word	0x00005a50
        /*0334*/ 	.word	0x000000ff
        /*0338*/ 	.word	0x00000068
        /*033c*/ 	.short	0x010b
        /*033e*/ 	.byte	0x04
	.zero		1


	//   ....[43]....
        /*0340*/ 	.word	0x00005ab0
        /*0344*/ 	.word	0x000000ff
        /*0348*/ 	.word	0x00000000
        /*034c*/ 	.short	0x0101
        /*034e*/ 	.byte	0x05
	.zero		1


	//   ....[44]....
        /*0350*/ 	.word	0x00005ae0
        /*0354*/ 	.word	0x000000ff
        /*0358*/ 	.word	0x00000090
        /*035c*/ 	.short	0x010a
        /*035e*/ 	.byte	0x04
	.zero		1


	//   ....[45]....
        /*0360*/ 	.word	0x00005bf0
        /*0364*/ 	.word	0x000000ff
        /*0368*/ 	.word	0x00000070
        /*036c*/ 	.short	0x010b
        /*036e*/ 	.byte	0x04
	.zero		1


	//   ....[46]....
        /*0370*/ 	.word	0x00005c50
        /*0374*/ 	.word	0x000000ff
        /*0378*/ 	.word	0x00000000
        /*037c*/ 	.short	0x0101
        /*037e*/ 	.byte	0x05
	.zero		1


	//   ....[47]....
        /*0380*/ 	.word	0x00005c80
        /*0384*/ 	.word	0x000000ff
        /*0388*/ 	.word	0x00000098
        /*038c*/ 	.short	0x010a
        /*038e*/ 	.byte	0x04
	.zero		1


	//   ....[48]....
        /*0390*/ 	.word	0x00005d90
        /*0394*/ 	.word	0x000000ff
        /*0398*/ 	.word	0x00000078
        /*039c*/ 	.short	0x010b
        /*039e*/ 	.byte	0x04
	.zero		1


	//   ....[49]....
        /*03a0*/ 	.word	0x00005e80
        /*03a4*/ 	.word	0x000000ff
        /*03a8*/ 	.word	0x00000000
        /*03ac*/ 	.short	0x0101
        /*03ae*/ 	.byte	0x04
	.zero		1


	//   ....[50]....
        /*03b0*/ 	.word	0x000064c0
        /*03b4*/ 	.word	0x00000003
        /*03b8*/ 	.word	0x00000080
        /*03bc*/ 	.short	0x010a
        /*03be*/ 	.byte	0x3f
	.zero		1


	//   ....[51]....
        /*03c0*/ 	.word	0x00006500
        /*03c4*/ 	.word	0x00000003
        /*03c8*/ 	.word	0x00000088
        /*03cc*/ 	.short	0x010a
        /*03ce*/ 	.byte	0x3f
	.zero		1


	//   ....[52]....
        /*03d0*/ 	.word	0x00006540
        /*03d4*/ 	.word	0x00000003
        /*03d8*/ 	.word	0x00000090
        /*03dc*/ 	.short	0x010a
        /*03de*/ 	.byte	0x3f
	.zero		1


	//   ....[53]....
        /*03e0*/ 	.word	0x00006590
        /*03e4*/ 	.word	0x00000003
        /*03e8*/ 	.word	0x00000098
        /*03ec*/ 	.short	0x010a
        /*03ee*/ 	.byte	0x3f
	.zero		1


	//   ....[54]....
        /*03f0*/ 	.word	0x000068b0
        /*03f4*/ 	.word	0x0000000f
        /*03f8*/ 	.word	0x00000030
        /*03fc*/ 	.short	0x010a
        /*03fe*/ 	.byte	0x3f
	.zero		1


	//   ....[55]....
        /*0400*/ 	.word	0x00006c10
        /*0404*/ 	.word	0x00000006
        /*0408*/ 	.word	0x000000a8
        /*040c*/ 	.short	0x0101
        /*040e*/ 	.byte	0x3f
	.zero		1


	//   ....[56]....
        /*0410*/ 	.word	0x00007340
        /*0414*/ 	.word	0x00000007
        /*0418*/ 	.word	0x00000000
        /*041c*/ 	.short	0x010a
        /*041e*/ 	.byte	0x3f
	.zero		1


	//   ....[57]....
        /*0420*/ 	.word	0x000073c0
        /*0424*/ 	.word	0x00000009
        /*0428*/ 	.word	0x00000000
        /*042c*/ 	.short	0x010a
        /*042e*/ 	.byte	0x3f
	.zero		1


	//   ....[58]....
        /*0430*/ 	.word	0x00007450
        /*0434*/ 	.word	0x00000006
        /*0438*/ 	.word	0x00000000
        /*043c*/ 	.short	0x010a
        /*043e*/ 	.byte	0x3f
	.zero		1


	//   ....[59]....
        /*0440*/ 	.word	0x000074e0
        /*0444*/ 	.word	0x00000009
        /*0448*/ 	.word	0x00000000
        /*044c*/ 	.short	0x010a
        /*044e*/ 	.byte	0x3f
	.zero		1


	//   ....[60]....
        /*0450*/ 	.word	0x00007570
        /*0454*/ 	.word	0x00000006
        /*0458*/ 	.word	0x00000000
        /*045c*/ 	.short	0x010a
        /*045e*/ 	.byte	0x3f
	.zero		1


	//   ....[61]....
        /*0460*/ 	.word	0x00007600
        /*0464*/ 	.word	0x00000003
        /*0468*/ 	.word	0x00000000
        /*046c*/ 	.short	0x010a
        /*046e*/ 	.byte	0x3f
	.zero		1


	//   ....[62]....
        /*0470*/ 	.word	0x00007660
        /*0474*/ 	.word	0x00000003
        /*0478*/ 	.word	0x00000000
        /*047c*/ 	.short	0x010a
        /*047e*/ 	.byte	0x3f
	.zero		1


	//   ....[63]....
        /*0480*/ 	.word	0x000076c0
        /*0484*/ 	.word	0x00000004
        /*0488*/ 	.word	0x00000000
        /*048c*/ 	.short	0x010a
        /*048e*/ 	.byte	0x3f
	.zero		1


	//   ....[64]....
        /*0490*/ 	.word	0x00007720
        /*0494*/ 	.word	0x00000003
        /*0498*/ 	.word	0x00000060
        /*049c*/ 	.short	0x010a
        /*049e*/ 	.byte	0x3f
	.zero		1


	//   ....[65]....
        /*04a0*/ 	.word	0x00007770
        /*04a4*/ 	.word	0x00000014
        /*04a8*/ 	.word	0x00000060
        /*04ac*/ 	.short	0x010a
        /*04ae*/ 	.byte	0x3f
	.zero		1


	//   ....[66]....
        /*04b0*/ 	.word	0x000077c0
        /*04b4*/ 	.word	0x0000000e
        /*04b8*/ 	.word	0x00000060
        /*04bc*/ 	.short	0x010a
        /*04be*/ 	.byte	0x3f
	.zero		1


	//   ....[67]....
        /*04c0*/ 	.word	0x00007810
        /*04c4*/ 	.word	0x0000000f
        /*04c8*/ 	.word	0x00000060
        /*04cc*/ 	.short	0x010a
        /*04ce*/ 	.byte	0x3f
	.zero		1


	//   ....[68]....
        /*04d0*/ 	.word	0x00007870
        /*04d4*/ 	.word	0x00000003
        /*04d8*/ 	.word	0x000000a8
        /*04dc*/ 	.short	0x010a
        /*04de*/ 	.byte	0x3f
	.zero		1


	//   ....[69]....
        /*04e0*/ 	.word	0x000078d0
        /*04e4*/ 	.word	0x00000005
        /*04e8*/ 	.word	0x00000080
        /*04ec*/ 	.short	0x010a
        /*04ee*/ 	.byte	0x3f
	.zero		1


	//   ....[70]....
        /*04f0*/ 	.word	0x00007930
        /*04f4*/ 	.word	0x00000005
        /*04f8*/ 	.word	0x00000088
        /*04fc*/ 	.short	0x010a
        /*04fe*/ 	.byte	0x3f
	.zero		1


	//   ....[71]....
        /*0500*/ 	.word	0x00007990
        /*0504*/ 	.word	0x00000005
        /*0508*/ 	.word	0x00000090
        /*050c*/ 	.short	0x010a
        /*050e*/ 	.byte	0x3f
	.zero		1


	//   ....[72]....
        /*0510*/ 	.word	0x000079f0
        /*0514*/ 	.word	0x00000005
        /*0518*/ 	.word	0x00000098
        /*051c*/ 	.short	0x010a
        /*051e*/ 	.byte	0x3f
	.zero		1


	//   ....[73]....
        /*0520*/ 	.word	0x00007a40
        /*0524*/ 	.word	0x00000003
        /*0528*/ 	.word	0x00000080
        /*052c*/ 	.short	0x010a
        /*052e*/ 	.byte	0x3f
	.zero		1


	//   ....[74]....
        /*0530*/ 	.word	0x00007a90
        /*0534*/ 	.word	0x00000003
        /*0538*/ 	.word	0x00000088
        /*053c*/ 	.short	0x010a
        /*053e*/ 	.byte	0x3f
	.zero		1


	//   ....[75]....
        /*0540*/ 	.word	0x00007ae0
        /*0544*/ 	.word	0x00000003
        /*0548*/ 	.word	0x00000090
        /*054c*/ 	.short	0x010a
        /*054e*/ 	.byte	0x3f
	.zero		1


	//   ....[76]....
        /*0550*/ 	.word	0x00007bb0
        /*0554*/ 	.word	0x0000000f
        /*0558*/ 	.word	0x00000030
        /*055c*/ 	.short	0x010a
        /*055e*/ 	.byte	0x3f
	.zero		1


	//   ....[77]....
        /*0560*/ 	.word	0x00007c80
        /*0564*/ 	.word	0x00000007
        /*0568*/ 	.word	0x00000000
        /*056c*/ 	.short	0x010a
        /*056e*/ 	.byte	0x3f
	.zero		1


	//   ....[78]....
        /*0570*/ 	.word	0x00007cd0
        /*0574*/ 	.word	0x00000009
        /*0578*/ 	.word	0x00000000
        /*057c*/ 	.short	0x010a
        /*057e*/ 	.byte	0x3f
	.zero		1


	//   ....[79]....
        /*0580*/ 	.word	0x00007d20
        /*0584*/ 	.word	0x00000006
        /*0588*/ 	.word	0x00000000
        /*058c*/ 	.short	0x010a
        /*058e*/ 	.byte	0x3f
	.zero		1


	//   ....[80]....
        /*0590*/ 	.word	0x00007d70
        /*0594*/ 	.word	0x00000009
        /*0598*/ 	.word	0x00000000
        /*059c*/ 	.short	0x010a
        /*059e*/ 	.byte	0x3f
	.zero		1


	//   ....[81]....
        /*05a0*/ 	.word	0x00007dc0
        /*05a4*/ 	.word	0x00000006
        /*05a8*/ 	.word	0x00000000
        /*05ac*/ 	.short	0x010a
        /*05ae*/ 	.byte	0x3f
	.zero		1


	//----- nvinfo : EIATTR_NUM_MBARRIERS
	.align		4
.L_38:
        /*05b0*/ 	.byte	0x03, 0x38
        /*05b2*/ 	.short	0x0016


	//----- nvinfo : EIATTR_EXIT_INSTR_OFFSETS
	.align		4
        /*05b4*/ 	.byte	0x04, 0x1c
        /*05b6*/ 	.short	(.L_40 - .L_39)


	//   ....[0]....
.L_39:
        /*05b8*/ 	.word	0x00007650


	//----- nvinfo : EIATTR_MAX_THREADS
	.align		4
.L_40:
        /*05bc*/ 	.byte	0x04, 0x05
        /*05be*/ 	.short	(.L_42 - .L_41)
.L_41:
        /*05c0*/ 	.word	0x00000180
        /*05c4*/ 	.word	0x00000001
        /*05c8*/ 	.word	0x00000001


	//----- nvinfo : EIATTR_CRS_STACK_SIZE
	.align		4
.L_42:
        /*05cc*/ 	.byte	0x04, 0x1e
        /*05ce*/ 	.short	(.L_44 - .L_43)
.L_43:
        /*05d0*/ 	.word	0x00000000


	//----- nvinfo : EIATTR_CBANK_PARAM_SIZE
	.align		4
.L_44:
        /*05d4*/ 	.byte	0x03, 0x19
        /*05d6*/ 	.short	0x0770


	//----- nvinfo : EIATTR_PARAM_CBANK
	.align		4
        /*05d8*/ 	.byte	0x04, 0x0a
        /*05da*/ 	.short	(.L_46 - .L_45)
	.align		4
.L_45:
        /*05dc*/ 	.word	index@(.nv.constant0._ZN7cutlass13device_kernelINS_4gemm6kernel13GemmUniversalIN4cute5tupleIJiiiiEEENS1_10collective13CollectiveMmaINS1_34MainloopSm90TmaGmmaWarpSpecializedILi6ENS5_IJNS4_1CILi1EEESB_SB_EEENS1_35KernelTmaWarpSpecializedCooperativeEEENS5_IJNSA_ILi128EEESF_NSA_ILi64EEEEEENS_6half_tENS5_IJlSB_lEEESI_SJ_NS4_8TiledMMAINS4_8MMA_AtomIJNS4_4SM904GMMA26MMA_64x128x16_F32F16F16_SSILNSN_5MajorE0ELSP_0ELNSN_7ScaleInE1ELSQ_1EEEEEENS4_6LayoutINS5_IJNSA_ILi2EEESB_SB_EEENS5_IJSB_NSA_ILi0EEESW_EEEEENS5_IJNS4_10UnderscoreESZ_SZ_EEEEENS4_13SM90_TMA_LOADENS4_14ComposedLayoutINS4_7SwizzleILi3ELi4ELi3EEENS4_18smem_ptr_flag_bitsILi16EEENST_INS5_IJNSA_ILi8EEESG_EEENS5_IJSG_SB_EEEEEEEvNS4_8identityES12_S1C_vS1D_EENS_8epilogue10collective18CollectiveEpilogueINS1F_22Sm90TmaWarpSpecializedILi4ELi2ELi16ELb1ELb0EEEJSH_NS5_IJSF_NSA_ILi32EEEEEESI_SJ_SI_SJ_NS1F_6fusion15FusionCallbacksIS1J_NS1M_17LinearCombinationISI_fSI_fLNS_15FloatRoundStyleE2EEESH_S1L_JEEES12_NS13_INS14_ILi2ELi4ELi3EEES17_NST_INS5_IJS18_S1K_EEENS5_IJS1K_SB_EEEEEEENS4_17SM75_U32x4_LDSM_NENS4_14SM90_TMA_STOREES1W_NS4_17SM90_U32x4_STSM_NENS4_9Copy_AtomIJS1Z_SI_EEEvEEEvvEEEEvNT_6ParamsE)
        /*05e0*/ 	.short	0x0210
        /*05e2*/ 	.short	0x0770


	//----- nvinfo : EIATTR_SW_WAR
	.align		4
.L_46:
        /*05e4*/ 	.byte	0x04, 0x36
        /*05e6*/ 	.short	(.L_48 - .L_47)
.L_47:
        /*05e8*/ 	.word	0x00000008
.L_48:


//--------------------- .nv.callgraph             --------------------------
	.section	.nv.callgraph,"",@"SHT_CUDA_CALLGRAPH"
	.align	4
	.sectionentsize	8
	.align		4
        /*0000*/ 	.word	0x00000000
	.align		4
        /*0004*/ 	.word	0xffffffff
	.align		4
        /*0008*/ 	.word	index@(_ZN7cutlass13device_kernelINS_4gemm6kernel13GemmUniversalIN4cute5tupleIJiiiiEEENS1_10collective13CollectiveMmaINS1_34MainloopSm90TmaGmmaWarpSpecializedILi6ENS5_IJNS4_1CILi1EEESB_SB_EEENS1_35KernelTmaWarpSpecializedCooperativeEEENS5_IJNSA_ILi128EEESF_NSA_ILi64EEEEEENS_6half_tENS5_IJlSB_lEEESI_SJ_NS4_8TiledMMAINS4_8MMA_AtomIJNS4_4SM904GMMA26MMA_64x128x16_F32F16F16_SSILNSN_5MajorE0ELSP_0ELNSN_7ScaleInE1ELSQ_1EEEEEENS4_6LayoutINS5_IJNSA_ILi2EEESB_SB_EEENS5_IJSB_NSA_ILi0EEESW_EEEEENS5_IJNS4_10UnderscoreESZ_SZ_EEEEENS4_13SM90_TMA_LOADENS4_14ComposedLayoutINS4_7SwizzleILi3ELi4ELi3EEENS4_18smem_ptr_flag_bitsILi16EEENST_INS5_IJNSA_ILi8EEESG_EEENS5_IJSG_SB_EEEEEEEvNS4_8identityES12_S1C_vS1D_EENS_8epilogue10collective18CollectiveEpilogueINS1F_22Sm90TmaWarpSpecializedILi4ELi2ELi16ELb1ELb0EEEJSH_NS5_IJSF_NSA_ILi32EEEEEESI_SJ_SI_SJ_NS1F_6fusion15FusionCallbacksIS1J_NS1M_17LinearCombinationISI_fSI_fLNS_15FloatRoundStyleE2EEESH_S1L_JEEES12_NS13_INS14_ILi2ELi4ELi3EEES17_NST_INS5_IJS18_S1K_EEENS5_IJS1K_SB_EEEEEEENS4_17SM75_U32x4_LDSM_NENS4_14SM90_TMA_STOREES1W_NS4_17SM90_U32x4_STSM_NENS4_9Copy_AtomIJS1Z_SI_EEEvEEEvvEEEEvNT_6ParamsE)
	.align		4
        /*000c*/ 	.word	index@(__assertfail)
	.align		4
        /*0010*/ 	.word	0x00000000
	.align		4
        /*0014*/ 	.word	0xfffffffe
	.align		4
        /*0018*/ 	.word	0x00000000
	.align		4
        /*001c*/ 	.word	0xfffffffd
	.align		4
        /*0020*/ 	.word	0x00000000
	.align		4
        /*0024*/ 	.word	0xfffffffc


//--------------------- .nv.constant4             --------------------------
	.section	.nv.constant4,"a",@progbits
	.align	8
	.align		8
.nv.constant4:
        /*0000*/ 	.dword	__assertfail
	.align		8
        /*0008*/ 	.dword	__unnamed_1
	.align		8
        /*0010*/ 	.dword	__unnamed_2
	.align		8
        /*0018*/ 	.dword	_ZN39_INTERNAL_f9e07090_4_k_cu_e93850ba_30484cuda3std3__45__cpo5beginE
	.align		8
        /*0020*/ 	.dword	_ZN39_INTERNAL_f9e07090_4_k_cu_e93850ba_30484cuda3std3__45__cpo3endE
	.align		8
        /*0028*/ 	.dword	_ZN39_INTERNAL_f9e07090_4_k_cu_e93850ba_30484cuda3std3__45__cpo6cbeginE
	.align		8
        /*0030*/ 	.dword	_ZN39_INTERNAL_f9e07090_4_k_cu_e93850ba_30484cuda3std3__45__cpo4cendE
	.align		8
        /*0038*/ 	.dword	_ZN39_INTERNAL_f9e07090_4_k_cu_e93850ba_30484cuda3std3__441_GLOBAL__N__f9e07090_4_k_cu_e93850ba_30486ignoreE
	.align		8
        /*0040*/ 	.dword	_ZN39_INTERNAL_f9e07090_4_k_cu_e93850ba_30484cuda3std3__419piecewise_constructE
	.align		8
        /*0048*/ 	.dword	_ZN39_INTERNAL_f9e07090_4_k_cu_e93850ba_30484cuda3std3__48in_placeE
	.align		8
        /*0050*/ 	.dword	_ZN39_INTERNAL_f9e07090_4_k_cu_e93850ba_30484cuda3std6ranges3__45__cpo4swapE
	.align		8
        /*0058*/ 	.dword	_ZN39_INTERNAL_f9e07090_4_k_cu_e93850ba_30484cuda3std6ranges3__45__cpo9iter_moveE
	.align		8
        /*0060*/ 	.dword	_ZN39_INTERNAL_f9e07090_4_k_cu_e93850ba_30484cute7productE
	.align		8
        /*0068*/ 	.dword	_ZN39_INTERNAL_f9e07090_4_k_cu_e93850ba_30484cute1_E
	.align		8
        /*0070*/ 	.dword	$str$22
	.align		8
        /*0078*/ 	.dword	$str$23
	.align		8
        /*0080*/ 	.dword	$str$26
	.align		8
        /*0088*/ 	.dword	$str$27


//--------------------- .text._ZN7cutlass13device_kernelINS_4gemm6kernel13GemmUniversalIN4cute5tupleIJiiiiEEENS1_10collective13CollectiveMmaINS1_34MainloopSm90TmaGmmaWarpSpecializedILi6ENS5_IJNS4_1CILi1EEESB_SB_EEENS1_35KernelTmaWarpSpecializedCooperativeEEENS5_IJNSA_ILi128EEESF_NSA_ILi64EEEEEENS_6half_tENS5_IJlSB_lEEESI_SJ_NS4_8TiledMMAINS4_8MMA_AtomIJNS4_4SM904GMMA26MMA_64x128x16_F32F16F16_SSILNSN_5MajorE0ELSP_0ELNSN_7ScaleInE1ELSQ_1EEEEEENS4_6LayoutINS5_IJNSA_ILi2EEESB_SB_EEENS5_IJSB_NSA_ILi0EEESW_EEEEENS5_IJNS4_10UnderscoreESZ_SZ_EEEEENS4_13SM90_TMA_LOADENS4_14ComposedLayoutINS4_7SwizzleILi3ELi4ELi3EEENS4_18smem_ptr_flag_bitsILi16EEENST_INS5_IJNSA_ILi8EEESG_EEENS5_IJSG_SB_EEEEEEEvNS4_8identityES12_S1C_vS1D_EENS_8epilogue10collective18CollectiveEpilogueINS1F_22Sm90TmaWarpSpecializedILi4ELi2ELi16ELb1ELb0EEEJSH_NS5_IJSF_NSA_ILi32EEEEEESI_SJ_SI_SJ_NS1F_6fusion15FusionCallbacksIS1J_NS1M_17LinearCombinationISI_fSI_fLNS_15FloatRoundStyleE2EEESH_S1L_JEEES12_NS13_INS14_ILi2ELi4ELi3EEES17_NST_INS5_IJS18_S1K_EEENS5_IJS1K_SB_EEEEEEENS4_17SM75_U32x4_LDSM_NENS4_14SM90_TMA_STOREES1W_NS4_17SM90_U32x4_STSM_NENS4_9Copy_AtomIJS1Z_SI_EEEvEEEvvEEEEvNT_6ParamsE --------------------------
	.section	.text._ZN7cutlass13device_kernelINS_4gemm6kernel13GemmUniversalIN4cute5tupleIJiiiiEEENS1_10collective13CollectiveMmaINS1_34MainloopSm90TmaGmmaWarpSpecializedILi6ENS5_IJNS4_1CILi1EEESB_SB_EEENS1_35KernelTmaWarpSpecializedCooperativeEEENS5_IJNSA_ILi128EEESF_NSA_ILi64EEEEEENS_6half_tENS5_IJlSB_lEEESI_SJ_NS4_8TiledMMAINS4_8MMA_AtomIJNS4_4SM904GMMA26MMA_64x128x16_F32F16F16_SSILNSN_5MajorE0ELSP_0ELNSN_7ScaleInE1ELSQ_1EEEEEENS4_6LayoutINS5_IJNSA_ILi2EEESB_SB_EEENS5_IJSB_NSA_ILi0EEESW_EEEEENS5_IJNS4_10UnderscoreESZ_SZ_EEEEENS4_13SM90_TMA_LOADENS4_14ComposedLayoutINS4_7SwizzleILi3ELi4ELi3EEENS4_18smem_ptr_flag_bitsILi16EEENST_INS5_IJNSA_ILi8EEESG_EEENS5_IJSG_SB_EEEEEEEvNS4_8identityES12_S1C_vS1D_EENS_8epilogue10collective18CollectiveEpilogueINS1F_22Sm90TmaWarpSpecializedILi4ELi2ELi16ELb1ELb0EEEJSH_NS5_IJSF_NSA_ILi32EEEEEESI_SJ_SI_SJ_NS1F_6fusion15FusionCallbacksIS1J_NS1M_17LinearCombinationISI_fSI_fLNS_15FloatRoundStyleE2EEESH_S1L_JEEES12_NS13_INS14_ILi2ELi4ELi3EEES17_NST_INS5_IJS18_S1K_EEENS5_IJS1K_SB_EEEEEEENS4_17SM75_U32x4_LDSM_NENS4_14SM90_TMA_STOREES1W_NS4_17SM90_U32x4_STSM_NENS4_9Copy_AtomIJS1Z_SI_EEEvEEEvvEEEEvNT_6ParamsE,"ax",@progbits
	.align	128
.text._ZN7cutlass13device_kernelINS_4gemm6kernel13GemmUniversalIN4cute5tupleIJiiiiEEENS1_10collective13CollectiveMmaINS1_34MainloopSm90TmaGmmaWarpSpecializedILi6ENS5_IJNS4_1CILi1EEESB_SB_EEENS1_35KernelTmaWarpSpecializedCooperativeEEENS5_IJNSA_ILi128EEESF_NSA_ILi64EEEEEENS_6half_tENS5_IJlSB_lEEESI_SJ_NS4_8TiledMMAINS4_8MMA_AtomIJNS4_4SM904GMMA26MMA_64x128x16_F32F16F16_SSILNSN_5MajorE0ELSP_0ELNSN_7ScaleInE1ELSQ_1EEEEEENS4_6LayoutINS5_IJNSA_ILi2EEESB_SB_EEENS5_IJSB_NSA_ILi0EEESW_EEEEENS5_IJNS4_10UnderscoreESZ_SZ_EEEEENS4_13SM90_TMA_LOADENS4_14ComposedLayoutINS4_7SwizzleILi3ELi4ELi3EEENS4_18smem_ptr_flag_bitsILi16EEENST_INS5_IJNSA_ILi8EEESG_EEENS5_IJSG_SB_EEEEEEEvNS4_8identityES12_S1C_vS1D_EENS_8epilogue10collective18CollectiveEpilogueINS1F_22Sm90TmaWarpSpecializedILi4ELi2ELi16ELb1ELb0EEEJSH_NS5_IJSF_NSA_ILi32EEEEEESI_SJ_SI_SJ_NS1F_6fusion15FusionCallbacksIS1J_NS1M_17LinearCombinationISI_fSI_fLNS_15FloatRoundStyleE2EEESH_S1L_JEEES12_NS13_INS14_ILi2ELi4ELi3EEES17_NST_INS5_IJS18_S1K_EEENS5_IJS1K_SB_EEEEEEENS4_17SM75_U32x4_LDSM_NENS4_14SM90_TMA_STOREES1W_NS4_17SM90_U32x4_STSM_NENS4_9Copy_AtomIJS1Z_SI_EEEvEEEvvEEEEvNT_6ParamsE:
        .type           _ZN7cutlass13device_kernelINS_4gemm6kernel13GemmUniversalIN4cute5tupleIJiiiiEEENS1_10collective13CollectiveMmaINS1_34MainloopSm90TmaGmmaWarpSpecializedILi6ENS5_IJNS4_1CILi1EEESB_SB_EEENS1_35KernelTmaWarpSpecializedCooperativeEEENS5_IJNSA_ILi128EEESF_NSA_ILi64EEEEEENS_6half_tENS5_IJlSB_lEEESI_SJ_NS4_8TiledMMAINS4_8MMA_AtomIJNS4_4SM904GMMA26MMA_64x128x16_F32F16F16_SSILNSN_5MajorE0ELSP_0ELNSN_7ScaleInE1ELSQ_1EEEEEENS4_6LayoutINS5_IJNSA_ILi2EEESB_SB_EEENS5_IJSB_NSA_ILi0EEESW_EEEEENS5_IJNS4_10UnderscoreESZ_SZ_EEEEENS4_13SM90_TMA_LOADENS4_14ComposedLayoutINS4_7SwizzleILi3ELi4ELi3EEENS4_18smem_ptr_flag_bitsILi16EEENST_INS5_IJNSA_ILi8EEESG_EEENS5_IJSG_SB_EEEEEEEvNS4_8identityES12_S1C_vS1D_EENS_8epilogue10collective18CollectiveEpilogueINS1F_22Sm90TmaWarpSpecializedILi4ELi2ELi16ELb1ELb0EEEJSH_NS5_IJSF_NSA_ILi32EEEEEESI_SJ_SI_SJ_NS1F_6fusion15FusionCallbacksIS1J_NS1M_17LinearCombinationISI_fSI_fLNS_15FloatRoundStyleE2EEESH_S1L_JEEES12_NS13_INS14_ILi2ELi4ELi3EEES17_NST_INS5_IJS18_S1K_EEENS5_IJS1K_SB_EEEEEEENS4_17SM75_U32x4_LDSM_NENS4_14SM90_TMA_STOREES1W_NS4_17SM90_U32x4_STSM_NENS4_9Copy_AtomIJS1Z_SI_EEEvEEEvvEEEEvNT_6ParamsE,@function
        .size           _ZN7cutlass13device_kernelINS_4gemm6kernel13GemmUniversalIN4cute5tupleIJiiiiEEENS1_10collective13CollectiveMmaINS1_34MainloopSm90TmaGmmaWarpSpecializedILi6ENS5_IJNS4_1CILi1EEESB_SB_EEENS1_35KernelTmaWarpSpecializedCooperativeEEENS5_IJNSA_ILi128EEESF_NSA_ILi64EEEEEENS_6half_tENS5_IJlSB_lEEESI_SJ_NS4_8TiledMMAINS4_8MMA_AtomIJNS4_4SM904GMMA26MMA_64x128x16_F32F16F16_SSILNSN_5MajorE0ELSP_0ELNSN_7ScaleInE1ELSQ_1EEEEEENS4_6LayoutINS5_IJNSA_ILi2EEESB_SB_EEENS5_IJSB_NSA_ILi0EEESW_EEEEENS5_IJNS4_10UnderscoreESZ_SZ_EEEEENS4_13SM90_TMA_LOADENS4_14ComposedLayoutINS4_7SwizzleILi3ELi4ELi3EEENS4_18smem_ptr_flag_bitsILi16EEENST_INS5_IJNSA_ILi8EEESG_EEENS5_IJSG_SB_EEEEEEEvNS4_8identityES12_S1C_vS1D_EENS_8epilogue10collective18CollectiveEpilogueINS1F_22Sm90TmaWarpSpecializedILi4ELi2ELi16ELb1ELb0EEEJSH_NS5_IJSF_NSA_ILi32EEEEEESI_SJ_SI_SJ_NS1F_6fusion15FusionCallbacksIS1J_NS1M_17LinearCombinationISI_fSI_fLNS_15FloatRoundStyleE2EEESH_S1L_JEEES12_NS13_INS14_ILi2ELi4ELi3EEES17_NST_INS5_IJS18_S1K_EEENS5_IJS1K_SB_EEEEEEENS4_17SM75_U32x4_LDSM_NENS4_14SM90_TMA_STOREES1W_NS4_17SM90_U32x4_STSM_NENS4_9Copy_AtomIJS1Z_SI_EEEvEEEvvEEEEvNT_6ParamsE,(.L_x_190 - _ZN7cutlass13device_kernelINS_4gemm6kernel13GemmUniversalIN4cute5tupleIJiiiiEEENS1_10collective13CollectiveMmaINS1_34MainloopSm90TmaGmmaWarpSpecializedILi6ENS5_IJNS4_1CILi1EEESB_SB_EEENS1_35KernelTmaWarpSpecializedCooperativeEEENS5_IJNSA_ILi128EEESF_NSA_ILi64EEEEEENS_6half_tENS5_IJlSB_lEEESI_SJ_NS4_8TiledMMAINS4_8MMA_AtomIJNS4_4SM904GMMA26MMA_64x128x16_F32F16F16_SSILNSN_5MajorE0ELSP_0ELNSN_7ScaleInE1ELSQ_1EEEEEENS4_6LayoutINS5_IJNSA_ILi2EEESB_SB_EEENS5_IJSB_NSA_ILi0EEESW_EEEEENS5_IJNS4_10UnderscoreESZ_SZ_EEEEENS4_13SM90_TMA_LOADENS4_14ComposedLayoutINS4_7SwizzleILi3ELi4ELi3EEENS4_18smem_ptr_flag_bitsILi16EEENST_INS5_IJNSA_ILi8EEESG_EEENS5_IJSG_SB_EEEEEEEvNS4_8identityES12_S1C_vS1D_EENS_8epilogue10collective18CollectiveEpilogueINS1F_22Sm90TmaWarpSpecializedILi4ELi2ELi16ELb1ELb0EEEJSH_NS5_IJSF_NSA_ILi32EEEEEESI_SJ_SI_SJ_NS1F_6fusion15FusionCallbacksIS1J_NS1M_17LinearCombinationISI_fSI_fLNS_15FloatRoundStyleE2EEESH_S1L_JEEES12_NS13_INS14_ILi2ELi4ELi3EEES17_NST_INS5_IJS18_S1K_EEENS5_IJS1K_SB_EEEEEEENS4_17SM75_U32x4_LDSM_NENS4_14SM90_TMA_STOREES1W_NS4_17SM90_U32x4_STSM_NENS4_9Copy_AtomIJS1Z_SI_EEEvEEEvvEEEEvNT_6ParamsE)
        .other          _ZN7cutlass13device_kernelINS_4gemm6kernel13GemmUniversalIN4cute5tupleIJiiiiEEENS1_10collective13CollectiveMmaINS1_34MainloopSm90TmaGmmaWarpSpecializedILi6ENS5_IJNS4_1CILi1EEESB_SB_EEENS1_35KernelTmaWarpSpecializedCooperativeEEENS5_IJNSA_ILi128EEESF_NSA_ILi64EEEEEENS_6half_tENS5_IJlSB_lEEESI_SJ_NS4_8TiledMMAINS4_8MMA_AtomIJNS4_4SM904GMMA26MMA_64x128x16_F32F16F16_SSILNSN_5MajorE0ELSP_0ELNSN_7ScaleInE1ELSQ_1EEEEEENS4_6LayoutINS5_IJNSA_ILi2EEESB_SB_EEENS5_IJSB_NSA_ILi0EEESW_EEEEENS5_IJNS4_10UnderscoreESZ_SZ_EEEEENS4_13SM90_TMA_LOADENS4_14ComposedLayoutINS4_7SwizzleILi3ELi4ELi3EEENS4_18smem_ptr_flag_bitsILi16EEENST_INS5_IJNSA_ILi8EEESG_EEENS5_IJSG_SB_EEEEEEEvNS4_8identityES12_S1C_vS1D_EENS_8epilogue10collective18CollectiveEpilogueINS1F_22Sm90TmaWarpSpecializedILi4ELi2ELi16ELb1ELb0EEEJSH_NS5_IJSF_NSA_ILi32EEEEEESI_SJ_SI_SJ_NS1F_6fusion15FusionCallbacksIS1J_NS1M_17LinearCombinationISI_fSI_fLNS_15FloatRoundStyleE2EEESH_S1L_JEEES12_NS13_INS14_ILi2ELi4ELi3EEES17_NST_INS5_IJS18_S1K_EEENS5_IJS1K_SB_EEEEEEENS4_17SM75_U32x4_LDSM_NENS4_14SM90_TMA_STOREES1W_NS4_17SM90_U32x4_STSM_NENS4_9Copy_AtomIJS1Z_SI_EEEvEEEvvEEEEvNT_6ParamsE,@"STO_CUDA_ENTRY STV_DEFAULT"
_ZN7cutlass13device_kernelINS_4gemm6kernel13GemmUniversalIN4cute5tupleIJiiiiEEENS1_10collective13CollectiveMmaINS1_34MainloopSm90TmaGmmaWarpSpecializedILi6ENS5_IJNS4_1CILi1EEESB_SB_EEENS1_35KernelTmaWarpSpecializedCooperativeEEENS5_IJNSA_ILi128EEESF_NSA_ILi64EEEEEENS_6half_tENS5_IJlSB_lEEESI_SJ_NS4_8TiledMMAINS4_8MMA_AtomIJNS4_4SM904GMMA26MMA_64x128x16_F32F16F16_SSILNSN_5MajorE0ELSP_0ELNSN_7ScaleInE1ELSQ_1EEEEEENS4_6LayoutINS5_IJNSA_ILi2EEESB_SB_EEENS5_IJSB_NSA_ILi0EEESW_EEEEENS5_IJNS4_10UnderscoreESZ_SZ_EEEEENS4_13SM90_TMA_LOADENS4_14ComposedLayoutINS4_7SwizzleILi3ELi4ELi3EEENS4_18smem_ptr_flag_bitsILi16EEENST_INS5_IJNSA_ILi8EEESG_EEENS5_IJSG_SB_EEEEEEEvNS4_8identityES12_S1C_vS1D_EENS_8epilogue10collective18CollectiveEpilogueINS1F_22Sm90TmaWarpSpecializedILi4ELi2ELi16ELb1ELb0EEEJSH_NS5_IJSF_NSA_ILi32EEEEEESI_SJ_SI_SJ_NS1F_6fusion15FusionCallbacksIS1J_NS1M_17LinearCombinationISI_fSI_fLNS_15FloatRoundStyleE2EEESH_S1L_JEEES12_NS13_INS14_ILi2ELi4ELi3EEES17_NST_INS5_IJS18_S1K_EEENS5_IJS1K_SB_EEEEEEENS4_17SM75_U32x4_LDSM_NENS4_14SM90_TMA_STOREES1W_NS4_17SM90_U32x4_STSM_NENS4_9Copy_AtomIJS1Z_SI_EEEvEEEvvEEEEvNT_6ParamsE:
[----:B------:R-:W1:Y:S01]  /*0000*/  LDC R1, c[0x0][0x28] ;  /* 0x00000a00ff017b82 */ /* 0x000e620000000800 */
[----:B------:R-:W2:Y:S07]  /*0010*/  S2R R3, SR_TID.X ;  /* 0x0000000000037919 */ /* 0x000eae0000002100 */
[----:B------:R-:W3:Y:S01]  /*0020*/  LDC.64 R4, c[0x0][0x588] ;  /* 0x00016200ff047b82 */ /* 0x000ee20000000a00 */
[----:B------:R-:W-:Y:S01]  /*0030*/  ELECT P0, URZ, PT ;  /* 0x00000000003f782f */ /* 0x000fe20003800000 */
[----:B------:R-:W-:Y:S01]  /*0040*/  BSSY B0, `(.L_x_0) ;  /* 0x0000016000007945 */ /* 0x000fe20003800000 */
[----:B--2---:R-:W-:-:S02]  /*0050*/  SHF.R.U32.HI R7, RZ, 0x5, R3 ;  /* 0x00000005ff077819 */ /* 0x004fc40000011603 */
[----:B------:R-:W-:-:S03]  /*0060*/  SHF.R.U32.HI R2, RZ, 0x7, R3 ;  /* 0x00000007ff027819 */ /* 0x000fc60000011603 */
[----:B------:R-:W2:Y:S04]  /*0070*/  SHFL.IDX PT, R0, R7, RZ, 0x1f ;  /* 0x00001fff07007589 */ /* 0x000ea800000e0000 */
[----:B------:R4:W1:Y:S01]  /*0080*/  SHFL.IDX PT, R12, R2, RZ, 0x1f ;  /* 0x00001fff020c7589 */ /* 0x00086200000e0000 */
[----:B--2---:R-:W-:Y:S02]  /*0090*/  ISETP.NE.OR P0, PT, R0, RZ, !P0 ;  /* 0x000000ff0000720c */ /* 0x004fe40004705670 */
[----:B------:R-:W-:-:S11]  /*00a0*/  SHF.R.S32.HI R9, RZ, 0x1f, R0 ;  /* 0x0000001fff097819 */ /* 0x000fd60000011400 */
[----:B-1-34-:R-:W-:Y:S05]  /*00b0*/  @P0 BRA `(.L_x_1) ;  /* 0x0000000000380947 */ /* 0x01afea0003800000 */
[----:B------:R-:W-:Y:S02]  /*00c0*/  ULDC.64 UR4, c[0x0][0x198] ;  /* 0x0000660000047ab9 */ /* 0x000fe40000000a00 */
[----:B------:R-:W-:Y:S02]  /*00d0*/  UIADD3 UR6, UP0, UR4, 0xf0, URZ ;  /* 0x000000f004067890 */ /* 0x000fe4000ff1e03f */
[----:B------:R-:W-:Y:S02]  /*00e0*/  UIADD3 UR8, UP1, UR4, 0x1f0, URZ ;  /* 0x000001f004087890 */ /* 0x000fe4000ff3e03f */
[----:B------:R-:W-:Y:S02]  /*00f0*/  UIADD3 UR10, UP2, UR4, 0x3f0, URZ ;  /* 0x000003f0040a7890 */ /* 0x000fe4000ff5e03f */
[----:B------:R-:W-:Y:S02]  /*0100*/  UIADD3 UR4, UP3, UR4, 0x4f0, URZ ;  /* 0x000004f004047890 */ /* 0x000fe4000ff7e03f */
[----:B------:R-:W-:-:S02]  /*0110*/  UIADD3.X UR7, URZ, UR5, URZ, UP0, !UPT ;  /* 0x000000053f077290 */ /* 0x000fc400087fe43f */
[----:B------:R-:W-:Y:S02]  /*0120*/  UIADD3.X UR9, URZ, UR5, URZ, UP1, !UPT ;  /* 0x000000053f097290 */ /* 0x000fe40008ffe43f */
[----:B------:R-:W-:Y:S02]  /*0130*/  UIADD3.X UR11, URZ, UR5, URZ, UP2, !UPT ;  /* 0x000000053f0b7290 */ /* 0x000fe400097fe43f */
[----:B------:R-:W-:-:S03]  /*0140*/  UIADD3.X UR5, URZ, UR5, URZ, UP3, !UPT ;  /* 0x000000053f057290 */ /* 0x000fc60009ffe43f */
[----:B------:R1:W-:Y:S02]  /*0150*/  UTMACCTL.PF [UR6] ;  /* 0x00000000060079b9 */ /* 0x0003e40008040000 */
[----:B------:R1:W-:Y:S02]  /*0160*/  UTMACCTL.PF [UR8] ;  /* 0x00000000080079b9 */ /* 0x0003e40008040000 */
[----:B------:R1:W-:Y:S02]  /*0170*/  UTMACCTL.PF [UR10] ;  /* 0x000000000a0079b9 */ /* 0x0003e40008040000 */
[----:B------:R1:W-:Y:S02]  /*0180*/  UTMACCTL.PF [UR4] ;  /* 0x00000000040079b9 */ /* 0x0003e40008040000 */
[----:B-1----:R-:W-:Y:S01]  /*0190*/  NOP ;  /* 0x0000000000007918 */ /* 0x002fe20000000000 */
.L_x_1:
[----:B------:R-:W-:Y:S05]  /*01a0*/  BSYNC B0 ;  /* 0x0000000000007941 */ /* 0x000fea0003800000 */
.L_x_0:
[----:B------:R-:W-:Y:S01]  /*01b0*/  ULDC.64 UR4, c[0x0][0x590] ;  /* 0x0001640000047ab9 */ /* 0x000fe20000000a00 */
[----:B------:R-:W-:Y:S01]  /*01c0*/  LEA.HI R9, R9, R0, RZ, 0x2 ;  /* 0x0000000009097211 */ /* 0x000fe200078f10ff */
[----:B------:R-:W-:Y:S01]  /*01d0*/  ULDC.64 UR54, c[0x0][0x208] ;  /* 0x0000820000367ab9 */ /* 0x000fe20000000a00 */
[----:B------:R-:W-:Y:S01]  /*01e0*/  ISETP.NE.U32.AND P1, PT, RZ, UR4, PT ;  /* 0x00000004ff007c0c */ /* 0x000fe2000bf25070 */
[----:B------:R-:W-:Y:S01]  /*01f0*/  IMAD.MOV.U32 R8, RZ, RZ, R4 ;  /* 0x000000ffff087224 */ /* 0x000fe200078e0004 */
[----:B------:R-:W-:Y:S02]  /*0200*/  LOP3.LUT R9, R9, 0xfffffffc, RZ, 0xc0, !PT ;  /* 0xfffffffc09097812 */ /* 0x000fe400078ec0ff */
[----:B------:R-:W-:Y:S02]  /*0210*/  ISETP.NE.AND.EX P2, PT, RZ, UR5, PT, P1 ;  /* 0x00000005ff007c0c */ /* 0x000fe4000bf45310 */
[----:B------:R-:W-:Y:S01]  /*0220*/  PRMT R2, RZ, 0x7610, R2 ;  /* 0x00007610ff027816 */ /* 0x000fe20000000002 */
[----:B------:R-:W-:-:S02]  /*0230*/  IMAD.IADD R0, R0, 0x1, -R9 ;  /* 0x0000000100007824 */ /* 0x000fc400078e0a09 */
[----:B------:R-:W-:-:S08]  /*0240*/  IMAD.MOV.U32 R9, RZ, RZ, R5 ;  /* 0x000000ffff097224 */ /* 0x000fd000078e0005 */
[----:B------:R-:W-:Y:S05]  /*0250*/  @P2 BRA `(.L_x_2) ;  /* 0x0000000000302947 */ /* 0x000fea0003800000 */
[----:B------:R-:W-:Y:S02]  /*0260*/  ULDC.64 UR6, c[0x0][0x588] ;  /* 0x0001620000067ab9 */ /* 0x000fe40000000a00 */
[----:B------:R-:W-:-:S04]  /*0270*/  ISETP.NE.U32.AND P0, PT, RZ, UR6, PT ;  /* 0x00000006ff007c0c */ /* 0x000fc8000bf05070 */
[----:B------:R-:W-:-:S13]  /*0280*/  ISETP.NE.AND.EX P0, PT, RZ, UR7, PT, P0 ;  /* 0x00000007ff007c0c */ /* 0x000fda000bf05300 */
[----:B------:R-:W-:Y:S05]  /*0290*/  @!P0 BRA `(.L_x_3) ;  /* 0x0000000000108947 */ /* 0x000fea0003800000 */
[----:B------:R-:W2:Y:S02]  /*02a0*/  LDG.E R2, desc[UR54][R8.64] ;  /* 0x0000003608027981 */ /* 0x000ea4000c1e1900 */
[----:B--2---:R-:W-:Y:S01]  /*02b0*/  FSETP.NEU.AND P3, PT, R2, RZ, PT ;  /* 0x000000ff0200720b */ /* 0x004fe20003f6d000 */
[----:B------:R-:W-:Y:S01]  /*02c0*/  IMAD.MOV.U32 R2, RZ, RZ, 0x1 ;  /* 0x00000001ff027424 */ /* 0x000fe200078e00ff */
[----:B------:R-:W-:Y:S11]  /*02d0*/  BRA `(.L_x_2) ;  /* 0x0000000000107947 */ /* 0x000ff60003800000 */
.L_x_3:
[----:B------:R-:W-:Y:S01]  /*02e0*/  ULDC UR6, c[0x0][0x580] ;  /* 0x0001600000067ab9 */ /* 0x000fe20000000800 */
[----:B------:R-:W-:Y:S01]  /*02f0*/  IMAD.MOV.U32 R2, RZ, RZ, 0x1 ;  /* 0x00000001ff027424 */ /* 0x000fe200078e00ff */
[----:B------:R-:W-:Y:S02]  /*0300*/  FSETP.NEU.AND P3, PT, RZ, UR6, PT ;  /* 0x00000006ff007c0b */ /* 0x000fe4000bf6d000 */
[----:B------:R-:W-:-:S11]  /*0310*/  CS2R R8, SRZ ;  /* 0x0000000000087805 */ /* 0x000fd6000001ff00 */
.L_x_2:
[----:B------:R-:W-:Y:S01]  /*0320*/  ISETP.NE.U32.AND P0, PT, R8, RZ, PT ;  /* 0x000000ff0800720c */ /* 0x000fe20003f05070 */
[----:B------:R-:W-:Y:S01]  /*0330*/  IMAD.MOV.U32 R6, RZ, RZ, 0x1 ;  /* 0x00000001ff067424 */ /* 0x000fe200078e00ff */
[----:B------:R-:W-:Y:S02]  /*0340*/  ISETP.NE.AND.EX P1, PT, RZ, UR5, PT, P1 ;  /* 0x00000005ff007c0c */ /* 0x000fe4000bf25310 */
[----:B------:R-:W-:-:S13]  /*0350*/  ISETP.NE.AND.EX P0, PT, R9, RZ, PT, P0 ;  /* 0x000000ff0900720c */ /* 0x000fda0003f05300 */
[----:B------:R-:W-:Y:S05]  /*0360*/  @P0 BRA P1, `(.L_x_4) ;  /* 0x0000000000300947 */ /* 0x000fea0000800000 */
[----:B------:R-:W-:Y:S02]  /*0370*/  ISETP.NE.U32.AND P1, PT, RZ, UR4, PT ;  /* 0x00000004ff007c0c */ /* 0x000fe4000bf25070 */
[----:B------:R-:W-:Y:S02]  /*0380*/  ISETP.NE.U32.AND P0, PT, R8, RZ, PT ;  /* 0x000000ff0800720c */ /* 0x000fe40003f05070 */
[----:B------:R-:W-:Y:S02]  /*0390*/  ISETP.NE.AND.EX P1, PT, RZ, UR5, PT, P1 ;  /* 0x00000005ff007c0c */ /* 0x000fe4000bf25310 */
[----:B------:R-:W-:Y:S02]  /*03a0*/  PRMT R2, R2, 0x9910, RZ ;  /* 0x0000991002027816 */ /* 0x000fe400000000ff */
[----:B------:R-:W-:Y:S02]  /*03b0*/  ISETP.NE.AND.EX P0, PT, R9, RZ, PT, P0 ;  /* 0x000000ff0900720c */ /* 0x000fe40003f05300 */
[----:B------:R-:W-:-:S02]  /*03c0*/  ISETP.NE.AND P4, PT, R2, RZ, PT ;  /* 0x000000ff0200720c */ /* 0x000fc40003f85270 */
[----:B------:R-:W-:Y:S02]  /*03d0*/  SEL R9, RZ, 0xffffffff, P3 ;  /* 0xffffffffff097807 */ /* 0x000fe40001800000 */
[----:B------:R-:W-:-:S04]  /*03e0*/  SEL R2, RZ, 0xffffffff, P0 ;  /* 0xffffffffff027807 */ /* 0x000fc80000000000 */
[----:B------:R-:W-:-:S04]  /*03f0*/  @P1 SEL R9, R2, R9, !P4 ;  /* 0x0000000902091207 */ /* 0x000fc80006000000 */
[----:B------:R-:W-:-:S04]  /*0400*/  LOP3.LUT R9, R9, 0x1, RZ, 0xc0, !PT ;  /* 0x0000000109097812 */ /* 0x000fc800078ec0ff */
[----:B------:R-:W-:-:S04]  /*0410*/  ISETP.NE.U32.AND P0, PT, R9, 0x1, PT ;  /* 0x000000010900780c */ /* 0x000fc80003f05070 */
[----:B------:R-:W-:-:S09]  /*0420*/  SEL R6, RZ, 0x1, !P0 ;  /* 0x00000001ff067807 */ /* 0x000fd20004000000 */
.L_x_4:
[----:B------:R-:W1:Y:S02]  /*0430*/  SHFL.IDX PT, R2, R7, RZ, 0x1f ;  /* 0x00001fff07027589 */ /* 0x000e6400000e0000 */
[----:B-1----:R-:W-:-:S13]  /*0440*/  ISETP.NE.AND P0, PT, R2, RZ, PT ;  /* 0x000000ff0200720c */ /* 0x002fda0003f05270 */
[----:B------:R-:W-:Y:S05]  /*0450*/  @P0 BRA `(.L_x_5) ;  /* 0x0000000000680947 */ /* 0x000fea0003800000 */
[----:B------:R-:W1:Y:S01]  /*0460*/  S2UR UR8, SR_CgaCtaId ;  /* 0x00000000000879c3 */ /* 0x000e620000008800 */
[----:B------:R-:W-:Y:S01]  /*0470*/  UMOV UR4, 0x400 ;  /* 0x0000040000047882 */ /* 0x000fe20000000000 */
[----:B------:R-:W-:Y:S01]  /*0480*/  UMOV UR5, 0x1 ;  /* 0x0000000100057882 */ /* 0x000fe20000000000 */
[----:B------:R-:W-:Y:S01]  /*0490*/  UMOV UR6, 0x100 ;  /* 0x0000010000067882 */ /* 0x000fe20000000000 */
[----:B------:R-:W-:Y:S01]  /*04a0*/  ELECT P0, URZ, PT ;  /* 0x00000000003f782f */ /* 0x000fe20003800000 */
[----:B------:R-:W-:-:S04]  /*04b0*/  UIADD3 UR6, -UR6, 0x100000, URZ ;  /* 0x0010000006067890 */ /* 0x000fc8000fffe13f */
[----:B------:R-:W-:Y:S02]  /*04c0*/  USHF.L.U32 UR7, UR6, 0xb, URZ ;  /* 0x0000000b06077899 */ /* 0x000fe4000800063f */
[----:B------:R-:W-:Y:S02]  /*04d0*/  USHF.L.U32 UR6, UR6, 0x1, URZ ;  /* 0x0000000106067899 */ /* 0x000fe4000800063f */
[----:B-1----:R-:W-:Y:S02]  /*04e0*/  ULEA UR8, UR8, UR4, 0x18 ;  /* 0x0000000408087291 */ /* 0x002fe4000f8ec03f */
[----:B------:R-:W-:-:S04]  /*04f0*/  UIADD3 UR4, -UR5, 0x100000, URZ ;  /* 0x0010000005047890 */ /* 0x000fc8000fffe13f */
[----:B------:R-:W-:Y:S02]  /*0500*/  USHF.L.U32 UR5, UR4, 0xb, URZ ;  /* 0x0000000b04057899 */ /* 0x000fe4000800063f */
[----:B------:R-:W-:Y:S01]  /*0510*/  USHF.L.U32 UR4, UR4, 0x1, URZ ;  /* 0x0000000104047899 */ /* 0x000fe2000800063f */
[----:B------:R-:W1:Y:S11]  /*0520*/  FENCE.VIEW.ASYNC.S ;  /* 0x00000000000073c6 */ /* 0x000e760000000000 */
[----:B-1----:R1:W2:Y:S01]  /*0530*/  SYNCS.EXCH.64 URZ, [UR8], UR4 ;  /* 0x00000004083f75b2 */ /* 0x0022a20008000100 */
[----:B------:R1:W3:Y:S01]  /*0540*/  SYNCS.EXCH.64 URZ, [UR8+0x30], UR6 ;  /* 0x00003006083f75b2 */ /* 0x0002e20008000100 */
[----:B------:R1:W4:Y:S01]  /*0550*/  SYNCS.EXCH.64 URZ, [UR8+0x8], UR4 ;  /* 0x00000804083f75b2 */ /* 0x0003220008000100 */
[----:B------:R1:W1:Y:S01]  /*0560*/  SYNCS.EXCH.64 URZ, [UR8+0x38], UR6 ;  /* 0x00003806083f75b2 */ /* 0x0002620008000100 */
        /* <DEDUP_REMOVED lines=8> */
[----:B------:R-:W-:Y:S01]  /*05f0*/  NOP ;  /* 0x0000000000007918 */ /* 0x000fe20000000000 */
.L_x_5:
[----:B------:R-:W5:Y:S01]  /*0600*/  SHFL.IDX PT, R8, R7, RZ, 0x1f ;  /* 0x00001fff07087589 */ /* 0x000f6200000e0000 */
[----:B------:R-:W1:Y:S01]  /*0610*/  LDC R2, c[0x0][0x904] ;  /* 0x00024100ff027b82 */ /* 0x000e620000000800 */
[----:B------:R-:W-:Y:S01]  /*0620*/  NOP ;  /* 0x0000000000007918 */ /* 0x000fe20000000000 */
[----:B-----5:R-:W-:-:S13]  /*0630*/  ISETP.NE.AND P0, PT, R8, RZ, PT ;  /* 0x000000ff0800720c */ /* 0x020fda0003f05270 */
[----:B------:R-:W-:Y:S05]  /*0640*/  @P0 BRA `(.L_x_6) ;  /* 0x0000000000580947 */ /* 0x000fea0003800000 */
[----:B-1----:R-:W1:Y:S01]  /*0650*/  S2UR UR5, SR_CgaCtaId ;  /* 0x00000000000579c3 */ /* 0x002e620000008800 */
[----:B------:R-:W-:Y:S01]  /*0660*/  UMOV UR4, 0x400 ;  /* 0x0000040000047882 */ /* 0x000fe20000000000 */
[----:B------:R-:W-:Y:S01]  /*0670*/  UMOV UR6, 0x20 ;  /* 0x0000002000067882 */ /* 0x000fe20000000000 */
[----:B------:R-:W-:Y:S01]  /*0680*/  UMOV UR7, 0x100 ;  /* 0x0000010000077882 */ /* 0x000fe20000000000 */
[----:B------:R-:W-:Y:S01]  /*0690*/  ELECT P0, URZ, PT ;  /* 0x00000000003f782f */ /* 0x000fe20003800000 */
[----:B-1----:R-:W-:Y:S02]  /*06a0*/  ULEA UR8, UR5, UR4, 0x18 ;  /* 0x0000000405087291 */ /* 0x002fe4000f8ec03f */
[----:B------:R-:W-:-:S04]  /*06b0*/  UIADD3 UR4, -UR6, 0x100000, URZ ;  /* 0x0010000006047890 */ /* 0x000fc8000fffe13f */
[----:B------:R-:W-:Y:S02]  /*06c0*/  USHF.L.U32 UR5, UR4, 0xb, URZ ;  /* 0x0000000b04057899 */ /* 0x000fe4000800063f */
[----:B------:R-:W-:Y:S02]  /*06d0*/  USHF.L.U32 UR4, UR4, 0x1, URZ ;  /* 0x0000000104047899 */ /* 0x000fe4000800063f */
[----:B------:R-:W-:-:S04]  /*06e0*/  UIADD3 UR6, -UR7, 0x100000, URZ ;  /* 0x0010000007067890 */ /* 0x000fc8000fffe13f */
[----:B------:R-:W-:Y:S02]  /*06f0*/  USHF.L.U32 UR7, UR6, 0xb, URZ ;  /* 0x0000000b06077899 */ /* 0x000fe4000800063f */
[----:B------:R-:W-:Y:S01]  /*0700*/  USHF.L.U32 UR6, UR6, 0x1, URZ ;  /* 0x0000000106067899 */ /* 0x000fe2000800063f */
[----:B------:R-:W1:Y:S03]  /*0710*/  FENCE.VIEW.ASYNC.S ;  /* 0x00000000000073c6 */ /* 0x000e660000000000 */
[----:B-1----:R1:W1:Y:S08]  /*0720*/  SYNCS.EXCH.64 URZ, [UR8+0x60], UR4 ;  /* 0x00006004083f75b2 */ /* 0x0022700008000100 */
        /* <DEDUP_REMOVED lines=8> */
.L_x_6:
[----:B------:R-:W5:Y:S01]  /*07b0*/  SHFL.IDX PT, R7, R7, RZ, 0x1f ;  /* 0x00001fff07077589 */ /* 0x000f6200000e0000 */
[----:B-1----:R-:W-:Y:S02]  /*07c0*/  ISETP.NE.AND P6, PT, R2, 0x1, PT ;  /* 0x000000010200780c */ /* 0x002fe40003fc5270 */
[----:B------:R-:W-:Y:S01]  /*07d0*/  ELECT P0, URZ, PT ;  /* 0x00000000003f782f */ /* 0x000fe20003800000 */
[----:B------:R-:W1:Y:S01]  /*07e0*/  S2UR UR36, SR_CgaCtaId ;  /* 0x00000000002479c3 */ /* 0x000e620000008800 */
[----:B------:R-:W2:Y:S01]  /*07f0*/  S2R R9, SR_CTAID.Y ;  /* 0x0000000000097919 */ /* 0x000ea20000002600 */
[----:B------:R-:W-:Y:S01]  /*0800*/  UMOV UR4, 0x20 ;  /* 0x0000002000047882 */ /* 0x000fe20000000000 */
[----:B------:R-:W-:Y:S01]  /*0810*/  P2R R10, PR, RZ, 0x40 ;  /* 0x00000040ff0a7803 */ /* 0x000fe20000000000 */
[----:B------:R-:W-:Y:S01]  /*0820*/  NOP ;  /* 0x0000000000007918 */ /* 0x000fe20000000000 */
[----:B------:R-:W3:Y:S01]  /*0830*/  S2R R8, SR_CTAID.X ;  /* 0x0000000000087919 */ /* 0x000ee20000002500 */
[----:B------:R-:W-:Y:S01]  /*0840*/  ISETP.NE.AND P3, PT, R0, RZ, PT ;  /* 0x000000ff0000720c */ /* 0x000fe20003f65270 */
[----:B------:R-:W-:Y:S01]  /*0850*/  UMOV UR37, 0x1 ;  /* 0x0000000100257882 */ /* 0x000fe20000000000 */
[----:B------:R-:W-:Y:S01]  /*0860*/  ISETP.NE.AND P4, PT, R12, RZ, PT ;  /* 0x000000ff0c00720c */ /* 0x000fe20003f85270 */
[----:B------:R-:W-:Y:S01]  /*0870*/  BSSY B6, `(.L_x_7) ;  /* 0x00006dd000067945 */ /* 0x000fe20003800000 */
[----:B------:R-:W3:Y:S01]  /*0880*/  @P6 LDC R17, c[0x0][0x10] ;  /* 0x00000400ff116b82 */ /* 0x000ee20000000800 */
[----:B------:R-:W-:-:S07]  /*0890*/  @P6 IMAD.MOV.U32 R11, RZ, RZ, RZ ;  /* 0x000000ffff0b6224 */ /* 0x000fce00078e00ff */
[----:B------:R-:W4:Y:S01]  /*08a0*/  @!P6 LDC R13, c[0x0][0xc] ;  /* 0x00000300ff0deb82 */ /* 0x000f220000000800 */
[----:B-----5:R-:W-:Y:S01]  /*08b0*/  ISETP.NE.OR P1, PT, R7, RZ, !P0 ;  /* 0x000000ff0700720c */ /* 0x020fe20004725670 */
[----:B------:R-:W-:Y:S01]  /*08c0*/  @P6 IMAD.MOV.U32 R7, RZ, RZ, RZ ;  /* 0x000000ffff076224 */ /* 0x000fe200078e00ff */
[----:B------:R-:W-:-:S04]  /*08d0*/  ISETP.EQ.OR P0, PT, R0, 0x3, !P3 ;  /* 0x000000030000780c */ /* 0x000fc80005f02670 */
[----:B------:R-:W-:-:S04]  /*08e0*/  ISETP.EQ.AND P0, PT, R12, RZ, P0 ;  /* 0x000000ff0c00720c */ /* 0x000fc80000702270 */
[----:B------:R-:W-:Y:S02]  /*08f0*/  SEL R19, RZ, 0x1, !P0 ;  /* 0x00000001ff137807 */ /* 0x000fe40004000000 */
[----:B--2---:R-:W-:Y:S01]  /*0900*/  @P6 MOV R10, R9 ;  /* 0x00000009000a6202 */ /* 0x004fe20000000f00 */
[----:B------:R-:W-:Y:S01]  /*0910*/  VOTEU.ALL UP0, P1 ;  /* 0x00000000003f7886 */ /* 0x000fe20000800000 */
[----:B------:R-:W-:-:S03]  /*0920*/  VOTEU.ALL UP1, P1 ;  /* 0x00000000003f7886 */ /* 0x000fc60000820000 */
[----:B---3--:R-:W-:Y:S01]  /*0930*/  @P6 IMAD.WIDE.U32 R16, R8, R17, R10 ;  /* 0x0000001108106225 */ /* 0x008fe200078e000a */
[----:B------:R-:W-:Y:S01]  /*0940*/  @!UP0 UMOV UR6, 0x400 ;  /* 0x0000040000068882 */ /* 0x000fe20000000000 */
[----:B------:R-:W-:-:S04]  /*0950*/  @!UP0 UIADD3 UR4, -UR4, 0x100000, URZ ;  /* 0x0010000004048890 */ /* 0x000fc8000fffe13f */
[----:B------:R-:W-:Y:S02]  /*0960*/  @!UP0 USHF.L.U32 UR5, UR4, 0xb, URZ ;  /* 0x0000000b04058899 */ /* 0x000fe4000800063f */
[----:B------:R-:W-:Y:S02]  /*0970*/  @!UP0 USHF.L.U32 UR4, UR4, 0x1, URZ ;  /* 0x0000000104048899 */ /* 0x000fe4000800063f */
[----:B-1----:R-:W-:Y:S01]  /*0980*/  @!UP0 ULEA UR8, UR36, UR6, 0x18 ;  /* 0x0000000624088291 */ /* 0x002fe2000f8ec03f */
[----:B------:R-:W-:Y:S01]  /*0990*/  @!P6 IMAD.MOV.U32 R10, RZ, RZ, R9 ;  /* 0x000000ffff0ae224 */ /* 0x000fe200078e0009 */
[----:B------:R-:W-:Y:S01]  /*09a0*/  VOTEU.ALL UP0, P1 ;  /* 0x00000000003f7886 */ /* 0x000fe20000800000 */
[----:B------:R-:W-:Y:S01]  /*09b0*/  ULDC UR6, c[0x0][0xc] ;  /* 0x0000030000067ab9 */ /* 0x000fe20000000800 */
[----:B------:R-:W-:Y:S01]  /*09c0*/  ULDC UR7, c[0x0][0x10] ;  /* 0x0000040000077ab9 */ /* 0x000fe20000000800 */
[----:B------:R-:W-:Y:S01]  /*09d0*/  @P6 IMAD.IADD R17, R17, 0x1, R7 ;  /* 0x0000000111116824 */ /* 0x000fe200078e0207 */
[----:B------:R-:W-:Y:S01]  /*09e0*/  ISETP.EQ.AND P1, PT, R0, 0x2, !P4 ;  /* 0x000000020000780c */ /* 0x000fe20006722270 */
[----:B------:R-:W-:-:S02]  /*09f0*/  VIADD R7, R12, 0xffffffff ;  /* 0xffffffff0c077836 */ /* 0x000fc40000000000 */
[----:B------:R-:W-:Y:S01]  /*0a00*/  IMAD.MOV.U32 R9, RZ, RZ, RZ ;  /* 0x000000ffff097224 */ /* 0x000fe200078e00ff */
[----:B------:R-:W-:Y:S01]  /*0a10*/  SEL R18, RZ, 0x1, !P1 ;  /* 0x00000001ff127807 */ /* 0x000fe20004800000 */
[----:B------:R-:W1:Y:S02]  /*0a20*/  FENCE.VIEW.ASYNC.S ;  /* 0x00000000000073c6 */ /* 0x000e640000000000 */
[----:B-1----:R-:W1:Y:S01]  /*0a30*/  @!UP0 SYNCS.EXCH.64 URZ, [UR8+0xa0], UR4 ;  /* 0x0000a004083f85b2 */ /* 0x002e620008000100 */
[----:B----4-:R-:W-:Y:S01]  /*0a40*/  @!P6 IMAD.WIDE.U32 R12, R13, R10, R8 ;  /* 0x0000000a0d0ce225 */ /* 0x010fe200078e0008 */
[----:B------:R-:W-:-:S03]  /*0a50*/  ISETP.GE.U32.AND P5, PT, R7, 0x2, PT ;  /* 0x000000020700780c */ /* 0x000fc60003fa6070 */
[----:B------:R-:W-:Y:S01]  /*0a60*/  @!P6 IMAD.MOV.U32 R17, RZ, RZ, R13 ;  /* 0x000000ffff11e224 */ /* 0x000fe200078e000d */
[----:B------:R-:W-:Y:S02]  /*0a70*/  @!P6 MOV R16, R12 ;  /* 0x0000000c0010e202 */ /* 0x000fe40000000f00 */
[----:B------:R-:W-:Y:S02]  /*0a80*/  SEL R18, R18, 0x2, P5 ;  /* 0x0000000212127807 */ /* 0x000fe40002800000 */
[----:B------:R-:W-:Y:S01]  /*0a90*/  SEL R19, R19, 0x2, P5 ;  /* 0x0000000213137807 */ /* 0x000fe20002800000 */
[----:B------:R2:W1:Y:S01]  /*0aa0*/  @!UP1 SYNCS.EXCH.64 URZ, [UR8+0xa8], UR4 ;  /* 0x0000a804083f95b2 */ /* 0x0004620008000100 */
[----:B------:R-:W-:Y:S01]  /*0ab0*/  NOP ;  /* 0x0000000000007918 */ /* 0x000fe20000000000 */
[----:B--2---:R-:W-:-:S03]  /*0ac0*/  UIMAD.WIDE.U32 UR4, UR6, UR7, URZ ;  /* 0x00000007060472a5 */ /* 0x004fc6000f8e003f */
[----:B------:R-:W-:Y:S02]  /*0ad0*/  ULDC UR6, c[0x0][0x14] ;  /* 0x0000050000067ab9 */ /* 0x000fe40000000800 */
[----:B------:R-:W-:Y:S02]  /*0ae0*/  UIMAD.WIDE.U32 UR52, UR4, UR6, URZ ;  /* 0x00000006043472a5 */ /* 0x000fe4000f8e003f */
[----:B------:R-:W-:-:S04]  /*0af0*/  UIMAD UR38, UR5, UR6, URZ ;  /* 0x00000006052672a4 */ /* 0x000fc8000f8e023f */
[----:B------:R-:W-:Y:S01]  /*0b00*/  UIADD3 UR38, UR53, UR38, URZ ;  /* 0x0000002635267290 */ /* 0x000fe2000fffe03f */
[----:B-1----:R-:W-:Y:S06]  /*0b10*/  BAR.SYNC.DEFER_BLOCKING 0x0 ;  /* 0x0000000000007b1d */ /* 0x002fec0000010000 */
[----:B------:R-:W-:Y:S05]  /*0b20*/  @!P4 BRA `(.L_x_8) ;  /* 0x000000400070c947 */ /* 0x000fea0003800000 */
[----:B------:R-:W-:-:S13]  /*0b30*/  ISETP.GT.U32.AND P0, PT, R7, 0x1, PT ;  /* 0x000000010700780c */ /* 0x000fda0003f04070 */
[----:B------:R-:W-:Y:S05]  /*0b40*/  @P0 BRA `(.L_x_9) ;  /* 0x0000006800bc0947 */ /* 0x000fea0003800000 */
[----:B------:R-:W-:Y:S01]  /*0b50*/  ULDC.64 UR4, c[0x0][0x8f8] ;  /* 0x00023e0000047ab9 */ /* 0x000fe20000000a00 */
[----:B------:R-:W-:Y:S01]  /*0b60*/  UMOV UR47, 0xffffffff ;  /* 0xffffffff002f7882 */ /* 0x000fe20000000000 */
[----:B------:R-:W-:Y:S01]  /*0b70*/  ISETP.GE.U32.AND P0, PT, R16, UR4, PT ;  /* 0x0000000410007c0c */ /* 0x000fe2000bf06070 */
[----:B------:R-:W-:Y:S01]  /*0b80*/  IMAD.MOV.U32 R22, RZ, RZ, -0x1 ;  /* 0xffffffffff167424 */ /* 0x000fe200078e00ff */
[----:B------:R-:W-:Y:S01]  /*0b90*/  PRMT R88, RZ, 0x7610, R88 ;  /* 0x00007610ff587816 */ /* 0x000fe20000000058 */
[----:B------:R-:W-:Y:S01]  /*0ba0*/  IMAD.MOV.U32 R23, RZ, RZ, -0x1 ;  /* 0xffffffffff177424 */ /* 0x000fe200078e00ff */
[----:B------:R-:W-:Y:S02]  /*0bb0*/  ISETP.GE.U32.AND.EX P0, PT, R17, UR5, PT, P0 ;  /* 0x0000000511007c0c */ /* 0x000fe4000bf06100 */
[----:B------:R-:W-:-:S11]  /*0bc0*/  PRMT R0, RZ, 0x7610, R0 ;  /* 0x00007610ff007816 */ /* 0x000fd60000000000 */
[----:B------:R-:W-:Y:S05]  /*0bd0*/  @P0 BRA `(.L_x_10) ;  /* 0x00000004005c0947 */ /* 0x000fea0003800000 */
[----:B------:R-:W1:Y:S01]  /*0be0*/  LDC.64 R20, c[0x0][0x8d0] ;  /* 0x00023400ff147b82 */ /* 0x000e620000000a00 */
[----:B------:R-:W-:Y:S02]  /*0bf0*/  IMAD.MOV.U32 R4, RZ, RZ, R16 ;  /* 0x000000ffff047224 */ /* 0x000fe400078e0010 */
[----:B------:R-:W-:-:S05]  /*0c00*/  IMAD.MOV.U32 R5, RZ, RZ, R17 ;  /* 0x000000ffff057224 */ /* 0x000fca00078e0011 */
[----:B------:R-:W2:Y:S08]  /*0c10*/  LDC R0, c[0x0][0x8d8] ;  /* 0x00023600ff007b82 */ /* 0x000eb00000000800 */
[----:B------:R-:W3:Y:S01]  /*0c20*/  LDC.64 R22, c[0x0][0x8c8] ;  /* 0x00023200ff167b82 */ /* 0x000ee20000000a00 */
[----:B-1----:R-:W-:-:S04]  /*0c30*/  ISETP.NE.U32.AND P0, PT, R20, RZ, PT ;  /* 0x000000ff1400720c */ /* 0x002fc80003f05070 */
[----:B------:R-:W-:-:S13]  /*0c40*/  ISETP.NE.AND.EX P0, PT, R21, RZ, PT, P0 ;  /* 0x000000ff1500720c */ /* 0x000fda0003f05300 */
[----:B--23--:R-:W-:Y:S05]  /*0c50*/  @!P0 BRA `(.L_x_11) ;  /* 0x0000000000288947 */ /* 0x00cfea0003800000 */
[----:B------:R-:W1:Y:S02]  /*0c60*/  LDC R11, c[0x0][0x8dc] ;  /* 0x00023700ff0b7b82 */ /* 0x000e640000000800 */
[----:B-1----:R-:W-:-:S05]  /*0c70*/  IADD3 R11, P0, R16, R11, RZ ;  /* 0x0000000b100b7210 */ /* 0x002fca0007f1e0ff */
[----:B------:R-:W-:-:S04]  /*0c80*/  IMAD.X R15, RZ, RZ, R17, P0 ;  /* 0x000000ffff0f7224 */ /* 0x000fc800000e0611 */
[----:B------:R-:W-:-:S04]  /*0c90*/  IMAD.WIDE.U32 R4, R15, R20, RZ ;  /* 0x000000140f047225 */ /* 0x000fc800078e00ff */
[----:B------:R-:W-:-:S04]  /*0ca0*/  IMAD.WIDE.U32 R6, P0, R11, R21, R4 ;  /* 0x000000150b067225 */ /* 0x000fc80007800004 */
[----:B------:R-:W-:Y:S01]  /*0cb0*/  IMAD.WIDE.U32 R4, R11, R20, RZ ;  /* 0x000000140b047225 */ /* 0x000fe200078e00ff */
[----:B------:R-:W-:-:S03]  /*0cc0*/  IADD3.X R13, RZ, RZ, RZ, P0, !PT ;  /* 0x000000ffff0d7210 */ /* 0x000fc600007fe4ff */
[----:B------:R-:W-:Y:S01]  /*0cd0*/  IMAD.MOV.U32 R12, RZ, RZ, R7 ;  /* 0x000000ffff0c7224 */ /* 0x000fe200078e0007 */
[----:B------:R-:W-:-:S05]  /*0ce0*/  IADD3 RZ, P0, R5, R6, RZ ;  /* 0x0000000605ff7210 */ /* 0x000fca0007f1e0ff */
[----:B------:R-:W-:-:S08]  /*0cf0*/  IMAD.WIDE.U32.X R4, R15, R21, R12, P0 ;  /* 0x000000150f047225 */ /* 0x000fd000000e040c */
.L_x_11:
[-CC-:B------:R-:W-:Y:S01]  /*0d00*/  SHF.R.U64 R27, R4, R0.reuse, R5.reuse ;  /* 0x00000000041b7219 */ /* 0x180fe20000001205 */
[----:B------:R-:W1:Y:S01]  /*0d10*/  LDC.64 R24, c[0x0][0x8e8] ;  /* 0x00023a00ff187b82 */ /* 0x000e620000000a00 */
[----:B------:R-:W-:Y:S01]  /*0d20*/  SHF.R.U32.HI R0, RZ, R0, R5 ;  /* 0x00000000ff007219 */ /* 0x000fe20000011605 */
[----:B------:R-:W-:Y:S01]  /*0d30*/  ULDC UR4, c[0x0][0x150] ;  /* 0x0000540000047ab9 */ /* 0x000fe20000000800 */
[----:B------:R-:W-:Y:S01]  /*0d40*/  IADD3 R7, P0, RZ, -R27, RZ ;  /* 0x8000001bff077210 */ /* 0x000fe20007f1e0ff */
[----:B------:R-:W-:-:S04]  /*0d50*/  IMAD.MOV.U32 R11, RZ, RZ, -0x1 ;  /* 0xffffffffff0b7424 */ /* 0x000fc800078e00ff */
[----:B------:R-:W-:Y:S01]  /*0d60*/  IMAD.X R5, RZ, RZ, ~R0, P0 ;  /* 0x000000ffff057224 */ /* 0x000fe200000e0e00 */
[----:B------:R-:W2:Y:S03]  /*0d70*/  LDC R6, c[0x0][0x8c0] ;  /* 0x00023000ff067b82 */ /* 0x000ea60000000800 */
[-C--:B------:R-:W-:Y:S02]  /*0d80*/  IMAD R0, R5, R22.reuse, RZ ;  /* 0x0000001605007224 */ /* 0x080fe400078e02ff */
[----:B------:R-:W-:-:S03]  /*0d90*/  IMAD.WIDE.U32 R4, R7, R22, R16 ;  /* 0x0000001607047225 */ /* 0x000fc600078e0010 */
[----:B------:R-:W3:Y:S01]  /*0da0*/  LDC R12, c[0x0][0x8b0] ;  /* 0x00022c00ff0c7b82 */ /* 0x000ee20000000800 */
[----:B------:R-:W-:Y:S01]  /*0db0*/  IMAD R7, R7, R23, R0 ;  /* 0x0000001707077224 */ /* 0x000fe200078e0200 */
[----:B------:R-:W-:-:S03]  /*0dc0*/  I2FP.F32.U32 R0, R8 ;  /* 0x0000000800007245 */ /* 0x000fc60000201000 */
[----:B------:R-:W-:Y:S02]  /*0dd0*/  IMAD.IADD R7, R5, 0x1, R7 ;  /* 0x0000000105077824 */ /* 0x000fe400078e0207 */
[----:B------:R-:W-:Y:S01]  /*0de0*/  FMUL R0, R0, UR4 ;  /* 0x0000000400007c20 */ /* 0x000fe20008400000 */
[----:B------:R-:W4:Y:S01]  /*0df0*/  LDC R5, c[0x0][0x144] ;  /* 0x00005100ff057b82 */ /* 0x000f220000000800 */
[----:B-1----:R-:W-:Y:S01]  /*0e00*/  ISETP.NE.U32.AND P0, PT, R24, RZ, PT ;  /* 0x000000ff1800720c */ /* 0x002fe20003f05070 */
[----:B------:R-:W-:-:S03]  /*0e10*/  ULDC UR4, c[0x0][0x154] ;  /* 0x0000550000047ab9 */ /* 0x000fc60000000800 */
[----:B------:R-:W1:Y:S01]  /*0e20*/  F2I.U32.TRUNC.NTZ R0, R0 ;  /* 0x0000000000007305 */ /* 0x000e62000020f000 */
[----:B------:R-:W-:Y:S02]  /*0e30*/  ISETP.NE.AND.EX P0, PT, R25, RZ, PT, P0 ;  /* 0x000000ff1900720c */ /* 0x000fe40003f05300 */
[----:B------:R-:W4:Y:S01]  /*0e40*/  LDC R13, c[0x0][0x148] ;  /* 0x00005200ff0d7b82 */ /* 0x000f220000000800 */
[--C-:B--2---:R-:W-:Y:S02]  /*0e50*/  SHF.R.U64 R14, R4, R6, R7.reuse ;  /* 0x00000006040e7219 */ /* 0x104fe40000001207 */
[----:B------:R-:W-:Y:S02]  /*0e60*/  I2FP.F32.U32 R4, R10 ;  /* 0x0000000a00047245 */ /* 0x000fe40000201000 */
[----:B------:R-:W-:-:S03]  /*0e70*/  SHF.R.U32.HI R7, RZ, R6, R7 ;  /* 0x00000006ff077219 */ /* 0x000fc60000011607 */
[----:B------:R-:W2:Y:S01]  /*0e80*/  LDC R21, c[0x0][0x8a8] ;  /* 0x00022a00ff157b82 */ /* 0x000ea20000000800 */
[-CC-:B---3--:R-:W-:Y:S01]  /*0e90*/  SHF.R.U64 R26, R14, R12.reuse, R7.reuse ;  /* 0x0000000c0e1a7219 */ /* 0x188fe20000001207 */
[----:B------:R-:W-:Y:S01]  /*0ea0*/  FMUL R4, R4, UR4 ;  /* 0x0000000404047c20 */ /* 0x000fe20008400000 */
[----:B------:R-:W-:Y:S01]  /*0eb0*/  SHF.R.U32.HI R6, RZ, R12, R7 ;  /* 0x0000000cff067219 */ /* 0x000fe20000011607 */
[----:B------:R-:W-:Y:S01]  /*0ec0*/  ULDC UR4, c[0x0][0x900] ;  /* 0x0002400000047ab9 */ /* 0x000fe20000000800 */
[----:B-1----:R-:W-:Y:S01]  /*0ed0*/  IMAD.MOV R0, RZ, RZ, -R0 ;  /* 0x000000ffff007224 */ /* 0x002fe200078e0a00 */
[----:B------:R-:W-:Y:S01]  /*0ee0*/  SHF.L.U32 R11, R11, UR4, RZ ;  /* 0x000000040b0b7c19 */ /* 0x000fe200080006ff */
[----:B------:R1:W3:Y:S01]  /*0ef0*/  F2I.U32.TRUNC.NTZ R12, R4 ;  /* 0x00000004000c7305 */ /* 0x0002e2000020f000 */
[----:B------:R-:W2:Y:S01]  /*0f00*/  LDC R20, c[0x0][0x8f0] ;  /* 0x00023c00ff147b82 */ /* 0x000ea20000000800 */
[----:B------:R-:W-:Y:S01]  /*0f10*/  SHF.R.U64 R28, R26, UR4, R6 ;  /* 0x000000041a1c7c19 */ /* 0x000fe20008001206 */
[----:B----4-:R-:W-:Y:S01]  /*0f20*/  IMAD R0, R5, R0, R8 ;  /* 0x0000000005007224 */ /* 0x010fe200078e0208 */
[----:B------:R-:W-:-:S04]  /*0f30*/  SHF.R.U32.HI R6, RZ, UR4, R6 ;  /* 0x00000004ff067c19 */ /* 0x000fc80008011606 */
[----:B------:R-:W-:Y:S01]  /*0f40*/  MOV R5, R6 ;  /* 0x0000000600057202 */ /* 0x000fe20000000f00 */
[----:B------:R-:W4:Y:S01]  /*0f50*/  LDC R23, c[0x0][0x8e0] ;  /* 0x00023800ff177b82 */ /* 0x000f220000000800 */
[----:B-1----:R-:W-:-:S07]  /*0f60*/  IMAD.MOV.U32 R4, RZ, RZ, R28 ;  /* 0x000000ffff047224 */ /* 0x002fce00078e001c */
[----:B------:R-:W1:Y:S01]  /*0f70*/  LDC R22, c[0x0][0x8b8] ;  /* 0x00022e00ff167b82 */ /* 0x000e620000000800 */
[----:B---3--:R-:W-:Y:S05]  /*0f80*/  @!P0 BRA `(.L_x_12) ;  /* 0x0000000000288947 */ /* 0x008fea0003800000 */
[----:B------:R-:W3:Y:S02]  /*0f90*/  LDC R9, c[0x0][0x8f4] ;  /* 0x00023d00ff097b82 */ /* 0x000ee40000000800 */
[----:B---3--:R-:W-:-:S05]  /*0fa0*/  IADD3 R9, P0, R28, R9, RZ ;  /* 0x000000091c097210 */ /* 0x008fca0007f1e0ff */
[----:B------:R-:W-:-:S04]  /*0fb0*/  IMAD.X R15, RZ, RZ, R6, P0 ;  /* 0x000000ffff0f7224 */ /* 0x000fc800000e0606 */
[----:B------:R-:W-:-:S04]  /*0fc0*/  IMAD.WIDE.U32 R4, R15, R24, RZ ;  /* 0x000000180f047225 */ /* 0x000fc800078e00ff */
[----:B------:R-:W-:-:S04]  /*0fd0*/  IMAD.WIDE.U32 R6, P0, R9, R25, R4 ;  /* 0x0000001909067225 */ /* 0x000fc80007800004 */
[----:B------:R-:W-:-:S04]  /*0fe0*/  IMAD.WIDE.U32 R4, R9, R24, RZ ;  /* 0x0000001809047225 */ /* 0x000fc800078e00ff */
[----:B------:R-:W-:Y:S01]  /*0ff0*/  IMAD.X R9, RZ, RZ, RZ, P0 ;  /* 0x000000ffff097224 */ /* 0x000fe200000e06ff */
[----:B------:R-:W-:Y:S01]  /*1000*/  IADD3 RZ, P0, R5, R6, RZ ;  /* 0x0000000605ff7210 */ /* 0x000fe20007f1e0ff */
[----:B------:R-:W-:-:S04]  /*1010*/  IMAD.MOV.U32 R8, RZ, RZ, R7 ;  /* 0x000000ffff087224 */ /* 0x000fc800078e0007 */
[----:B------:R-:W-:-:S08]  /*1020*/  IMAD.WIDE.U32.X R4, R15, R25, R8, P0 ;  /* 0x000000190f047225 */ /* 0x000fd000000e0408 */
.L_x_12:
[----:B------:R-:W-:Y:S01]  /*1030*/  LOP3.LUT R11, RZ, R11, RZ, 0x33, !PT ;  /* 0x0000000bff0b7212 */ /* 0x000fe200078e33ff */
[----:B------:R-:W-:Y:S01]  /*1040*/  USHF.L.U32 UR4, UR37, UR4, URZ ;  /* 0x0000000425047299 */ /* 0x000fe2000800063f */
[----:B--2---:R-:W-:Y:S01]  /*1050*/  SHF.R.U64 R4, R4, R20, R5 ;  /* 0x0000001404047219 */ /* 0x004fe20000001205 */
[----:B------:R-:W-:Y:S01]  /*1060*/  VIADD R5, R21, 0xffffffff ;  /* 0xffffffff15057836 */ /* 0x000fe20000000000 */
[----:B------:R-:W-:Y:S01]  /*1070*/  LOP3.LUT R11, R26, R11, RZ, 0xc0, !PT ;  /* 0x0000000b1a0b7212 */ /* 0x000fe200078ec0ff */
[----:B------:R-:W-:Y:S01]  /*1080*/  IMAD.MOV R12, RZ, RZ, -R12 ;  /* 0x000000ffff0c7224 */ /* 0x000fe200078e0a0c */
[----:B------:R-:W-:Y:S01]  /*1090*/  R2UR UR47, R27 ;  /* 0x000000001b2f72ca */ /* 0x000fe200000e0000 */
[----:B------:R-:W-:Y:S01]  /*10a0*/  IMAD.MOV R6, RZ, RZ, -R4 ;  /* 0x000000ffff067224 */ /* 0x000fe200078e0a04 */
[----:B------:R-:W-:Y:S01]  /*10b0*/  LOP3.LUT R5, R14, R5, RZ, 0xc0, !PT ;  /* 0x000000050e057212 */ /* 0x000fe200078ec0ff */
[----:B------:R-:W-:Y:S02]  /*10c0*/  IMAD R11, R4, UR4, R11 ;  /* 0x00000004040b7c24 */ /* 0x000fe4000f8e020b */
[----:B------:R-:W-:-:S02]  /*10d0*/  @P6 IMAD R0, R13, R12, R10 ;  /* 0x0000000c0d006224 */ /* 0x000fc400078e020a */
[----:B----4-:R-:W-:Y:S02]  /*10e0*/  IMAD R4, R6, R23, R28 ;  /* 0x0000001706047224 */ /* 0x010fe400078e021c */
[----:B-1----:R-:W-:Y:S02]  /*10f0*/  IMAD R0, R11, R22, R0 ;  /* 0x000000160b007224 */ /* 0x002fe400078e0200 */
[----:B------:R-:W-:Y:S01]  /*1100*/  IMAD R5, R4, R21, R5 ;  /* 0x0000001504057224 */ /* 0x000fe200078e0205 */
[----:B------:R-:W-:-:S04]  /*1110*/  MOV R4, 0x1 ;  /* 0x0000000100047802 */ /* 0x000fc80000000f00 */
[----:B------:R-:W-:Y:S02]  /*1120*/  SEL R23, R5, R0, !P6 ;  /* 0x0000000005177207 */ /* 0x000fe40007000000 */
[----:B------:R-:W-:Y:S02]  /*1130*/  SEL R22, R0, R5, !P6 ;  /* 0x0000000500167207 */ /* 0x000fe40007000000 */
[----:B------:R-:W-:-:S07]  /*1140*/  PRMT R0, R4, 0x7610, R0 ;  /* 0x0000761004007816 */ /* 0x000fce0000000000 */
.L_x_10:
[----:B------:R-:W-:-:S08]  /*1150*/  NOP ;  /* 0x0000000000007918 */ /* 0x000fd00000000000 */
[----:B------:R-:W1:Y:S02]  /*1160*/  USETMAXREG.TRY_ALLOC.CTAPOOL UP0, 0xe8 ;  /* 0x000000e8000079c8 */ /* 0x000e640008000600 */
[----:B-1----:R-:W-:-:S13]  /*1170*/  PLOP3.LUT P0, PT, PT, PT, UP0, 0x80, 0x0 ;  /* 0x000000000000781c */ /* 0x002fda0003f0f008 */
[----:B------:R-:W-:Y:S05]  /*1180*/  @!P0 BRA `(.L_x_10) ;  /* 0xfffffffc00f08947 */ /* 0x000fea000383ffff */
[----:B------:R-:W-:Y:S02]  /*1190*/  ULDC.64 UR4, c[0x0][0x590] ;  /* 0x0001640000047ab9 */ /* 0x000fe40000000a00 */
[----:B------:R-:W-:Y:S02]  /*11a0*/  IMAD.U32 R101, RZ, RZ, UR4 ;  /* 0x00000004ff657e24 */ /* 0x000fe4000f8e00ff */
[----:B------:R-:W-:-:S03]  /*11b0*/  IMAD.U32 R102, RZ, RZ, UR5 ;  /* 0x00000005ff667e24 */ /* 0x000fc6000f8e00ff */
[----:B------:R-:W-:-:S04]  /*11c0*/  ISETP.NE.U32.AND P1, PT, R101, RZ, PT ;  /* 0x000000ff6500720c */ /* 0x000fc80003f25070 */
[----:B------:R-:W-:-:S13]  /*11d0*/  ISETP.NE.AND.EX P0, PT, R102, RZ, PT, P1 ;  /* 0x000000ff6600720c */ /* 0x000fda0003f05310 */
[----:B------:R-:W-:Y:S05]  /*11e0*/  @P0 BRA `(.L_x_13) ;  /* 0x00000000002c0947 */ /* 0x000fea0003800000 */
[----:B------:R-:W-:Y:S02]  /*11f0*/  ULDC.64 UR4, c[0x0][0x588] ;  /* 0x0001620000047ab9 */ /* 0x000fe40000000a00 */
[----:B------:R-:W-:-:S04]  /*1200*/  ISETP.NE.U32.AND P0, PT, RZ, UR4, PT ;  /* 0x00000004ff007c0c */ /* 0x000fc8000bf05070 */
[----:B------:R-:W-:-:S13]  /*1210*/  ISETP.NE.AND.EX P0, PT, RZ, UR5, PT, P0 ;  /* 0x00000005ff007c0c */ /* 0x000fda000bf05300 */
[----:B------:R-:W-:Y:S05]  /*1220*/  @!P0 BRA `(.L_x_14) ;  /* 0x0000000000108947 */ /* 0x000fea0003800000 */
[----:B------:R-:W1:Y:S02]  /*1230*/  LDC.64 R4, c[0x0][0x588] ;  /* 0x00016200ff047b82 */ /* 0x000e640000000a00 */
[----:B-1----:R1:W5:Y:S01]  /*1240*/  LDG.E R89, desc[UR54][R4.64] ;  /* 0x0000003604597981 */ /* 0x002362000c1e1900 */
[----:B------:R-:W-:Y:S01]  /*1250*/  IMAD.MOV.U32 R88, RZ, RZ, 0x1 ;  /* 0x00000001ff587424 */ /* 0x000fe200078e00ff */
[----:B------:R-:W-:Y:S06]  /*1260*/  BRA `(.L_x_13) ;  /* 0x00000000000c7947 */ /* 0x000fec0003800000 */
.L_x_14:
[----:B------:R-:W-:Y:S01]  /*1270*/  ULDC UR4, c[0x0][0x580] ;  /* 0x0001600000047ab9 */ /* 0x000fe20000000800 */
[----:B------:R-:W-:Y:S02]  /*1280*/  IMAD.MOV.U32 R88, RZ, RZ, 0x1 ;  /* 0x00000001ff587424 */ /* 0x000fe400078e00ff */
[----:B------:R-:W-:-:S07]  /*1290*/  IMAD.U32 R89, RZ, RZ, UR4 ;  /* 0x00000004ff597e24 */ /* 0x000fce000f8e00ff */
.L_x_13:
[----:B------:R-:W-:Y:S02]  /*12a0*/  ULDC.64 UR4, c[0x0][0x5b0] ;  /* 0x00016c0000047ab9 */ /* 0x000fe40000000a00 */
[----:B------:R-:W-:-:S04]  /*12b0*/  ISETP.NE.U32.AND P0, PT, RZ, UR4, PT ;  /* 0x00000004ff007c0c */ /* 0x000fc8000bf05070 */
[----:B------:R-:W-:-:S13]  /*12c0*/  ISETP.NE.AND.EX P0, PT, RZ, UR5, PT, P0 ;  /* 0x00000005ff007c0c */ /* 0x000fda000bf05300 */
[----:B------:R-:W-:Y:S05]  /*12d0*/  @P0 BRA `(.L_x_15) ;  /* 0x0000000000240947 */ /* 0x000fea0003800000 */
[----:B------:R-:W-:Y:S02]  /*12e0*/  ULDC.64 UR4, c[0x0][0x5a8] ;  /* 0x00016a0000047ab9 */ /* 0x000fe40000000a00 */
[----:B------:R-:W-:-:S04]  /*12f0*/  ISETP.NE.U32.AND P0, PT, RZ, UR4, PT ;  /* 0x00000004ff007c0c */ /* 0x000fc8000bf05070 */
[----:B------:R-:W-:-:S13]  /*1300*/  ISETP.NE.AND.EX P0, PT, RZ, UR5, PT, P0 ;  /* 0x00000005ff007c0c */ /* 0x000fda000bf05300 */
[----:B------:R-:W-:Y:S05]  /*1310*/  @!P0 BRA `(.L_x_16) ;  /* 0x00000000000c8947 */ /* 0x000fea0003800000 */
[----:B------:R-:W2:Y:S02]  /*1320*/  LDC.64 R90, c[0x0][0x5a8] ;  /* 0x00016a00ff5a7b82 */ /* 0x000ea40000000a00 */
[----:B--2---:R2:W5:Y:S01]  /*1330*/  LDG.E R90, desc[UR54][R90.64] ;  /* 0x000000365a5a7981 */ /* 0x004562000c1e1900 */
[----:B------:R-:W-:Y:S05]  /*1340*/  BRA `(.L_x_15) ;  /* 0x0000000000087947 */ /* 0x000fea0003800000 */
.L_x_16:
[----:B------:R-:W-:Y:S02]  /*1350*/  ULDC UR4, c[0x0][0x5a0] ;  /* 0x0001680000047ab9 */ /* 0x000fe40000000800 */
[----:B------:R-:W-:-:S07]  /*1360*/  IMAD.U32 R90, RZ, RZ, UR4 ;  /* 0x00000004ff5a7e24 */ /* 0x000fce000f8e00ff */
.L_x_15:
[----:B------:R-:W-:Y:S01]  /*1370*/  LOP3.LUT P2, RZ, R0, 0xff, RZ, 0xc0, !PT ;  /* 0x000000ff00ff7812 */ /* 0x000fe2000784c0ff */
[----:B------:R-:W-:Y:S01]  /*1380*/  UMOV UR39, URZ ;  /* 0x0000003f00277c82 */ /* 0x000fe20008000000 */
[----:B------:R-:W-:-:S11]  /*1390*/  PLOP3.LUT P0, PT, PT, PT, PT, 0x80, 0x0 ;  /* 0x000000000000781c */ /* 0x000fd60003f0f070 */
[----:B------:R-:W-:Y:S05]  /*13a0*/  @!P2 BRA `(.L_x_17) ;  /* 0x0000003400b8a947 */ /* 0x000fea0003800000 */
[----:B--2---:R-:W2:Y:S01]  /*13b0*/  LDC R91, c[0x0][0x900] ;  /* 0x00024000ff5b7b82 */ /* 0x004ea20000000800 */
[C---:B------:R-:W-:Y:S01]  /*13c0*/  SHF.L.U32 R0, R3.reuse, 0x5, RZ ;  /* 0x0000000503007819 */ /* 0x040fe200000006ff */
[C---:B------:R-:W-:Y:S01]  /*13d0*/  IMAD.SHL.U32 R6, R3.reuse, 0x10, RZ ;  /* 0x0000001003067824 */ /* 0x040fe200078e00ff */
[----:B-1----:R-:W-:Y:S01]  /*13e0*/  SHF.R.U32.HI R5, RZ, 0x1, R3 ;  /* 0x00000001ff057819 */ /* 0x002fe20000011603 */
[----:B------:R-:W-:Y:S01]  /*13f0*/  ULDC UR4, c[0x0][0x28c] ;  /* 0x0000a30000047ab9 */ /* 0x000fe20000000800 */
[----:B------:R-:W-:Y:S01]  /*1400*/  LOP3.LUT R4, R0, 0xc0, RZ, 0xc0, !PT ;  /* 0x000000c000047812 */ /* 0x000fe200078ec0ff */
[----:B------:R-:W-:Y:S01]  /*1410*/  UIADD3 UR4, UR4, 0x3f, URZ ;  /* 0x0000003f04047890 */ /* 0x000fe2000fffe03f */
[C---:B------:R-:W-:Y:S01]  /*1420*/  IMAD.SHL.U32 R7, R3.reuse, 0x4, RZ ;  /* 0x0000000403077824 */ /* 0x040fe200078e00ff */
[----:B------:R-:W1:Y:S01]  /*1430*/  LDC R96, c[0x0][0x8a8] ;  /* 0x00022a00ff607b82 */ /* 0x000e620000000800 */
[----:B------:R-:W-:Y:S01]  /*1440*/  LOP3.LUT R4, R4, 0x8, R5, 0xf8, !PT ;  /* 0x0000000804047812 */ /* 0x000fe200078ef805 */
[----:B------:R-:W-:Y:S01]  /*1450*/  USHF.R.S32.HI UR5, URZ, 0x1f, UR4 ;  /* 0x0000001f3f057899 */ /* 0x000fe20008011404 */
[----:B------:R-:W-:Y:S01]  /*1460*/  LOP3.LUT R5, R6, 0xe00, RZ, 0xc0, !PT ;  /* 0x00000e0006057812 */ /* 0x000fe200078ec0ff */
[----:B------:R-:W-:Y:S01]  /*1470*/  IMAD.MOV.U32 R6, RZ, RZ, 0x1 ;  /* 0x00000001ff067424 */ /* 0x000fe200078e00ff */
[----:B------:R-:W-:Y:S01]  /*1480*/  LOP3.LUT P0, RZ, R3, 0x4, RZ, 0xc0, !PT ;  /* 0x0000000403ff7812 */ /* 0x000fe2000780c0ff */
[----:B------:R-:W-:Y:S01]  /*1490*/  ULEA.HI UR5, UR5, UR4, URZ, 0x6 ;  /* 0x0000000405057291 */ /* 0x000fe2000f8f303f */
[--C-:B------:R-:W-:Y:S01]  /*14a0*/  LOP3.LUT R5, R5, 0x20, R0.reuse, 0xf8, !PT ;  /* 0x0000002005057812 */ /* 0x100fe200078ef800 */
[----:B------:R-:W-:Y:S01]  /*14b0*/  IMAD.MOV.U32 R95, RZ, RZ, 0x10 ;  /* 0x00000010ff5f7424 */ /* 0x000fe200078e00ff */
[----:B------:R-:W-:Y:S01]  /*14c0*/  LOP3.LUT R4, R4, 0x18, R7, 0x78, !PT ;  /* 0x0000001804047812 */ /* 0x000fe200078e7807 */
[----:B------:R-:W-:Y:S01]  /*14d0*/  USHF.R.S32.HI UR43, URZ, 0x6, UR5 ;  /* 0x000000063f2b7899 */ /* 0x000fe20008011405 */
[----:B------:R-:W-:Y:S01]  /*14e0*/  LOP3.LUT R5, R5, 0x100, R0, 0xf8, !PT ;  /* 0x0000010005057812 */ /* 0x000fe200078ef800 */
[----:B------:R-:W-:Y:S01]  /*14f0*/  IMAD.MOV.U32 R0, RZ, RZ, -0x1 ;  /* 0xffffffffff007424 */ /* 0x000fe200078e00ff */
[----:B------:R-:W-:Y:S01]  /*1500*/  LOP3.LUT R3, R3, 0xff, RZ, 0xc0, !PT ;  /* 0x000000ff03037812 */ /* 0x000fe200078ec0ff */
[----:B------:R-:W-:Y:S01]  /*1510*/  UISETP.LT.AND UP0, UPT, UR43, 0x1, UPT ;  /* 0x000000012b00788c */ /* 0x000fe2000bf01270 */
[----:B------:R-:W-:Y:S01]  /*1520*/  LOP3.LUT R92, R5, R4, RZ, 0xfc, !PT ;  /* 0x00000004055c7212 */ /* 0x000fe200078efcff */
[----:B------:R-:W-:Y:S01]  /*1530*/  IMAD.MOV.U32 R93, RZ, RZ, 0x1 ;  /* 0x00000001ff5d7424 */ /* 0x000fe200078e00ff */
[-C--:B--2---:R-:W-:Y:S01]  /*1540*/  SHF.L.U32 R0, R0, R91.reuse, RZ ;  /* 0x0000005b00007219 */ /* 0x084fe200000006ff */
[----:B------:R-:W-:Y:S01]  /*1550*/  USEL UR48, UR43, 0x1, UP0 ;  /* 0x000000012b307887 */ /* 0x000fe20008000000 */
[----:B------:R-:W-:Y:S01]  /*1560*/  SHF.L.U32 R91, R6, R91, RZ ;  /* 0x0000005b065b7219 */ /* 0x000fe200000006ff */
[----:B------:R-:W-:Y:S01]  /*1570*/  ULDC.64 UR56, c[0x0][0x198] ;  /* 0x0000660000387ab9 */ /* 0x000fe20000000a00 */
[----:B------:R-:W-:Y:S01]  /*1580*/  LOP3.LUT R98, R19, 0x1, RZ, 0xfc, !PT ;  /* 0x0000000113627812 */ /* 0x000fe200078efcff */
[----:B------:R-:W-:Y:S01]  /*1590*/  UMOV UR40, URZ ;  /* 0x0000003f00287c82 */ /* 0x000fe20008000000 */
[----:B------:R-:W-:Y:S01]  /*15a0*/  LOP3.LUT R99, R18, 0x1, RZ, 0xfc, !PT ;  /* 0x0000000112637812 */ /* 0x000fe200078efcff */
[----:B-1----:R-:W-:Y:S01]  /*15b0*/  VIADD R96, R96, 0xffffffff ;  /* 0xffffffff60607836 */ /* 0x002fe20000000000 */
[----:B------:R-:W-:Y:S01]  /*15c0*/  SHF.R.U32.HI R100, RZ, 0x7, R3 ;  /* 0x00000007ff647819 */ /* 0x000fe20000011603 */
[----:B------:R-:W-:Y:S01]  /*15d0*/  UMOV UR41, URZ ;  /* 0x0000003f00297c82 */ /* 0x000fe20008000000 */
[----:B------:R-:W-:Y:S01]  /*15e0*/  IADD3 R94, R3, 0x1f, RZ ;  /* 0x0000001f035e7810 */ /* 0x000fe20007ffe0ff */
[----:B------:R-:W-:Y:S01]  /*15f0*/  UIADD3 UR48, UR43, -UR48, URZ ;  /* 0x800000302b307290 */ /* 0x000fe2000fffe03f */
[----:B------:R-:W-:Y:S01]  /*1600*/  SEL R95, R95, 0xfffffff0, !P0 ;  /* 0xfffffff05f5f7807 */ /* 0x000fe20004000000 */
[----:B------:R-:W-:Y:S01]  /*1610*/  UMOV UR42, URZ ;  /* 0x0000003f002a7c82 */ /* 0x000fe20008000000 */
[----:B------:R-:W-:Y:S01]  /*1620*/  LOP3.LUT R97, RZ, R0, RZ, 0x33, !PT ;  /* 0x00000000ff617212 */ /* 0x000fe200078e33ff */
[----:B------:R-:W-:-:S08]  /*1630*/  UMOV UR39, URZ ;  /* 0x0000003f00277c82 */ /* 0x000fd00008000000 */
.L_x_90:
[----:B-1----:R-:W1:Y:S01]  /*1640*/  SHFL.IDX PT, R0, R100, RZ, 0x1f ;  /* 0x00001fff64007589 */ /* 0x002e6200000e0000 */
[----:B------:R-:W2:Y:S01]  /*1650*/  S2UR UR49, SR_CgaCtaId ;  /* 0x00000000003179c3 */ /* 0x000ea20000008800 */
[----:B------:R-:W-:Y:S01]  /*1660*/  UMOV UR50, 0x400 ;  /* 0x0000040000327882 */ /* 0x000fe20000000000 */
[----:B-1----:R-:W-:Y:S01]  /*1670*/  R2UR UR4, R0 ;  /* 0x00000000000472ca */ /* 0x002fe200000e0000 */
[----:B--2---:R-:W-:-:S12]  /*1680*/  ULEA UR50, UR49, UR50, 0x18 ;  /* 0x0000003231327291 */ /* 0x004fd8000f8ec03f */
[----:B------:R-:W-:-:S04]  /*1690*/  ULEA.HI UR5, UR4, UR4, URZ, 0x1 ;  /* 0x0000000404057291 */ /* 0x000fc8000f8f083f */
[----:B------:R-:W-:-:S04]  /*16a0*/  ULOP3.LUT UR5, UR5, 0x7fffe, URZ, 0xc0, !UPT ;  /* 0x0007fffe05057892 */ /* 0x000fc8000f8ec03f */
[----:B------:R-:W-:-:S03]  /*16b0*/  UIADD3 UR5, UR4, -UR5, URZ ;  /* 0x8000000504057290 */ /* 0x000fc6000fffe03f */
[----:B------:R-:W-:Y:S01]  /*16c0*/  ULDC UR4, c[0x0][0x28c] ;  /* 0x0000a30000047ab9 */ /* 0x000fe20000000800 */
[----:B------:R-:W-:Y:S01]  /*16d0*/  ULEA UR5, UR5, UR50, 0xd ;  /* 0x0000003205057291 */ /* 0x000fe2000f8e683f */
[----:B------:R-:W-:-:S03]  /*16e0*/  ISETP.LT.AND P0, PT, RZ, UR4, PT ;  /* 0x00000004ff007c0c */ /* 0x000fc6000bf01270 */
[----:B------:R-:W-:-:S04]  /*16f0*/  UIADD3 UR5, UR5, 0x8400, URZ ;  /* 0x0000840005057890 */ /* 0x000fc8000fffe03f */
[----:B------:R-:W-:-:S04]  /*1700*/  USHF.R.U32.HI UR5, URZ, 0x4, UR5 ;  /* 0x000000043f057899 */ /* 0x000fc80008011605 */
[----:B------:R-:W-:-:S04]  /*1710*/  ULOP3.LUT UR5, UR5, 0x3fff, URZ, 0xc0, !UPT ;  /* 0x00003fff05057892 */ /* 0x000fc8000f8ec03f */
[----:B------:R-:W-:Y:S01]  /*1720*/  ULOP3.LUT UR44, UR5, 0x10000, URZ, 0xfc, !UPT ;  /* 0x00010000052c7892 */ /* 0x000fe2000f8efc3f */
[----:B------:R-:W-:Y:S11]  /*1730*/  @P0 BRA `(.L_x_18) ;  /* 0x0000000000400947 */ /* 0x000ff60003800000 */
[----:B------:R-:W-:Y:S01]  /*1740*/  MOV R0, 0x0 ;  /* 0x0000000000007802 */ /* 0x000fe20000000f00 */
[----:B------:R-:W-:Y:S01]  /*1750*/  ULDC.64 UR4, c[0x4][0x70] ;  /* 0x01001c0000047ab9 */ /* 0x000fe20000000a00 */
[----:B------:R-:W-:Y:S01]  /*1760*/  ULDC.64 UR6, c[0x4][0x8] ;  /* 0x0100020000067ab9 */ /* 0x000fe20000000a00 */
[----:B------:R-:W-:Y:S01]  /*1770*/  IMAD.U32 R4, RZ, RZ, UR4 ;  /* 0x00000004ff047e24 */ /* 0x000fe2000f8e00ff */
[----:B------:R1:W2:Y:S01]  /*1780*/  LDC.64 R14, c[0x4][R0] ;  /* 0x01000000000e7b82 */ /* 0x0002a20000000a00 */
[----:B------:R-:W-:Y:S01]  /*1790*/  IMAD.U32 R5, RZ, RZ, UR5 ;  /* 0x00000005ff057e24 */ /* 0x000fe2000f8e00ff */
[----:B------:R-:W-:Y:S01]  /*17a0*/  ULDC.64 UR4, c[0x4][0x78] ;  /* 0x01001e0000047ab9 */ /* 0x000fe20000000a00 */
[----:B------:R-:W-:Y:S01]  /*17b0*/  IMAD.U32 R10, RZ, RZ, UR6 ;  /* 0x00000006ff0a7e24 */ /* 0x000fe2000f8e00ff */
[----:B------:R-:W-:Y:S01]  /*17c0*/  MOV R11, UR7 ;  /* 0x00000007000b7c02 */ /* 0x000fe20008000f00 */
[----:B------:R-:W-:Y:S02]  /*17d0*/  IMAD.U32 R6, RZ, RZ, UR4 ;  /* 0x00000004ff067e24 */ /* 0x000fe4000f8e00ff */
[----:B------:R-:W-:-:S02]  /*17e0*/  IMAD.U32 R7, RZ, RZ, UR5 ;  /* 0x00000005ff077e24 */ /* 0x000fc4000f8e00ff */
[----:B------:R-:W-:Y:S02]  /*17f0*/  IMAD.MOV.U32 R8, RZ, RZ, 0x1e1 ;  /* 0x000001e1ff087424 */ /* 0x000fe400078e00ff */
[----:B------:R-:W-:Y:S02]  /*1800*/  IMAD.MOV.U32 R12, RZ, RZ, 0x1 ;  /* 0x00000001ff0c7424 */ /* 0x000fe400078e00ff */
[----:B-1----:R-:W-:-:S07]  /*1810*/  IMAD.MOV.U32 R13, RZ, RZ, RZ ;  /* 0x000000ffff0d7224 */ /* 0x002fce00078e00ff */
[----:B------:R-:W-:-:S07]  /*1820*/  LEPC R20, `(.L_x_18) ;  /* 0x000000001014794e */ /* 0x000fce0000000000 */
[----:B--2--5:R-:W-:Y:S05]  /*1830*/  CALL.ABS.NOINC R14 ;  /* 0x000000000e007343 */ /* 0x024fea0003c00000 */
.L_x_18:
[----:B------:R-:W-:-:S13]  /*1840*/  ISETP.NE.AND P0, PT, R98, 0x3, PT ;  /* 0x000000036200780c */ /* 0x000fda0003f05270 */
[----:B------:R-:W-:Y:S05]  /*1850*/  @!P0 BRA `(.L_x_19) ;  /* 0x0000000000048947 */ /* 0x000fea0003800000 */
[----:B------:R-:W-:Y:S01]  /*1860*/  BPT.TRAP 0x1 ;  /* 0x000000040000795c */ /* 0x000fe20000300000 */
.L_x_19:
[----:B------:R-:W-:Y:S02]  /*1870*/  IMAD.U32 R3, RZ, RZ, UR42 ;  /* 0x0000002aff037e24 */ /* 0x000fe4000f8e00ff */
[----:B------:R-:W-:-:S03]  /*1880*/  IMAD.U32 R0, RZ, RZ, UR41 ;  /* 0x00000029ff007e24 */ /* 0x000fc6000f8e00ff */
[----:B------:R-:W-:Y:S02]  /*1890*/  LEA R3, R3, UR50, 0x3 ;  /* 0x0000003203037c11 */ /* 0x000fe4000f8e18ff */
[----:B------:R-:W-:-:S04]  /*18a0*/  SHF.L.U32 R0, R0, 0x1f, RZ ;  /* 0x0000001f00007819 */ /* 0x000fc800000006ff */
[----:B------:R1:W2:Y:S01]  /*18b0*/  SYNCS.PHASECHK.TRANS64.TRYWAIT P1, [R3+URZ], R0 ;  /* 0x00000000030075a7 */ /* 0x0002a2000802017f */
[----:B------:R-:W-:Y:S05]  /*18c0*/  @!P0 BRA `(.L_x_20) ;  /* 0x0000000000048947 */ /* 0x000fea0003800000 */
[----:B------:R-:W-:Y:S01]  /*18d0*/  BPT.TRAP 0x1 ;  /* 0x000000040000795c */ /* 0x000fe20000300000 */
.L_x_20:
[----:B------:R-:W-:-:S05]  /*18e0*/  IMAD.U32 R4, RZ, RZ, UR48 ;  /* 0x00000030ff047e24 */ /* 0x000fca000f8e00ff */
[----:B------:R-:W-:Y:S01]  /*18f0*/  ISETP.GE.AND P2, PT, R4, 0x1, PT ;  /* 0x000000010400780c */ /* 0x000fe20003f46270 */
[----:B--2---:R-:W-:-:S12]  /*1900*/  @P1 BRA `(.L_x_21) ;  /* 0x0000000000081947 */ /* 0x004fd80003800000 */
[----:B------:R-:W2:Y:S02]  /*1910*/  SYNCS.PHASECHK.TRANS64.TRYWAIT P1, [R3+URZ], R0 ;  /* 0x00000000030075a7 */ /* 0x000ea4000802017f */
[----:B--2---:R-:W-:Y:S05]  /*1920*/  @!P1 BRA `(.L_x_22) ;  /* 0x0000005c004c9947 */ /* 0x004fea0003800000 */
.L_x_21:
[----:B------:R-:W-:Y:S05]  /*1930*/  WARPSYNC.ALL ;  /* 0x0000000000007948 */ /* 0x000fea0003800000 */
[----:B------:R-:W-:Y:S01]  /*1940*/  UIADD3 UR4, UR50, 0x20400, URZ ;  /* 0x0002040032047890 */ /* 0x000fe2000fffe03f */
[----:B------:R-:W-:Y:S01]  /*1950*/  WARPGROUP.ARRIVE ;  /* 0x00000000000079c5 */ /* 0x000fe20000000000 */
[----:B------:R-:W-:Y:S02]  /*1960*/  ULEA UR9, UR42, UR44, 0xa ;  /* 0x0000002c2a097291 */ /* 0x000fe4000f8e503f */
[----:B------:R-:W-:Y:S01]  /*1970*/  USHF.R.U32.HI UR4, URZ, 0x4, UR4 ;  /* 0x000000043f047899 */ /* 0x000fe20008011604 */
[----:B------:R-:W-:Y:S01]  /*1980*/  UMOV UR5, 0x40000040 ;  /* 0x4000004000057882 */ /* 0x000fe20000000000 */
[----:B------:R-:W-:-:S02]  /*1990*/  UMOV UR7, 0x40000040 ;  /* 0x4000004000077882 */ /* 0x000fc40000000000 */
[----:B------:R-:W-:-:S04]  /*19a0*/  ULOP3.LUT UR4, UR4, 0x3fff, URZ, 0xc0, !UPT ;  /* 0x00003fff04047892 */ /* 0x000fc8000f8ec03f */
[----:B------:R-:W-:-:S03]  /*19b0*/  ULOP3.LUT UR8, UR4, 0x10000, URZ, 0xfc, !UPT ;  /* 0x0001000004087892 */ /* 0x000fc6000f8efc3f */
[----:B------:R-:W-:Y:S01]  /*19c0*/  UMOV UR4, UR9 ;  /* 0x0000000900047c82 */ /* 0x000fe20008000000 */
[----:B------:R-:W-:-:S07]  /*19d0*/  ULEA UR10, UR42, UR8, 0xa ;  /* 0x000000082a0a7291 */ /* 0x000fce000f8e503f */
[----:B------:R-:W-:Y:S02]  /*19e0*/  UMOV UR6, UR10 ;  /* 0x0000000a00067c82 */ /* 0x000fe40008000000 */
[----:B------:R-:W-:Y:S01]  /*19f0*/  HGMMA.64x128x16.F32 R24, gdesc[UR4], RZ, !UPT, gsb0 ;  /* 0x01e00000041879f0 */ /* 0x000fe2000c0008ff */
[----:B------:R-:W-:Y:S02]  /*1a00*/  UIADD3 UR4, UR9, 0x2, URZ ;  /* 0x0000000209047890 */ /* 0x000fe4000fffe03f */
[----:B------:R-:W-:Y:S01]  /*1a10*/  UIADD3 UR6, UR10, 0x2, URZ ;  /* 0x000000020a067890 */ /* 0x000fe2000fffe03f */
[----:B------:R-:W-:Y:S01]  /*1a20*/  UMOV UR5, 0x40000040 ;  /* 0x4000004000057882 */ /* 0x000fe20000000000 */
[----:B------:R-:W-:Y:S01]  /*1a30*/  UMOV UR7, 0x40000040 ;  /* 0x4000004000077882 */ /* 0x000fe20000000000 */
[----:B------:R-:W-:Y:S02]  /*1a40*/  WARPGROUP.DEPBAR.LE gsb0, 0x0 ;  /* 0x00008000000079c5 */ /* 0x000fe40000010000 */
[----:B------:R-:W-:-:S06]  /*1a50*/  WARPGROUP.ARRIVE ;  /* 0x00000000000079c5 */ /* 0x000fcc0000000000 */
[----:B------:R-:W-:Y:S01]  /*1a60*/  HGMMA.64x128x16.F32 R24, gdesc[UR4], R24, gsb0 ;  /* 0x01e00000041879f0 */ /* 0x000fe20008000818 */
        /* <DEDUP_REMOVED lines=13> */
[----:B------:R-:W-:Y:S03]  /*1b40*/  HGMMA.64x128x16.F32 R24, gdesc[UR4], R24, gsb0 ;  /* 0x01e00000041879f0 */ /* 0x000fe60008000818 */
[----:B------:R-:W-:Y:S02]  /*1b50*/  WARPGROUP.DEPBAR.LE gsb0, 0x0 ;  /* 0x00008000000079c5 */ /* 0x000fe40000010000 */
[----:B------:R-:W-:Y:S05]  /*1b60*/  @!P2 BRA `(.L_x_23) ;  /* 0x000000040010a947 */ /* 0x000fea0003800000 */
[----:B------:R-:W-:Y:S01]  /*1b70*/  UIADD3 UR4, UR42, 0x1, URZ ;  /* 0x000000012a047890 */ /* 0x000fe2000fffe03f */
[----:B-12---:R-:W-:Y:S01]  /*1b80*/  MOV R0, UR48 ;  /* 0x0000003000007c02 */ /* 0x006fe20008000f00 */
[----:B------:R-:W-:Y:S02]  /*1b90*/  UMOV UR10, UR42 ;  /* 0x0000002a000a7c82 */ /* 0x000fe40008000000 */
[----:B------:R-:W-:-:S04]  /*1ba0*/  UISETP.NE.AND UP0, UPT, UR4, 0x6, UPT ;  /* 0x000000060400788c */ /* 0x000fc8000bf05270 */
[----:B------:R-:W-:Y:S02]  /*1bb0*/  USEL UR5, URZ, 0x1, UP0 ;  /* 0x000000013f057887 */ /* 0x000fe40008000000 */
[----:B------:R-:W-:Y:S02]  /*1bc0*/  USEL UR9, UR4, URZ, UP0 ;  /* 0x0000003f04097287 */ /* 0x000fe40008000000 */
[----:B------:R-:W-:-:S06]  /*1bd0*/  ULOP3.LUT UR5, UR41, UR5, URZ, 0x3c, !UPT ;  /* 0x0000000529057292 */ /* 0x000fcc000f8e3c3f */
[----:B------:R-:W-:-:S07]  /*1be0*/  IMAD.U32 R5, RZ, RZ, UR5 ;  /* 0x00000005ff057e24 */ /* 0x000fce000f8e00ff */
.L_x_30:
[----:B-12---:R-:W-:Y:S05]  /*1bf0*/  @!P0 BRA `(.L_x_24) ;  /* 0x0000000000048947 */ /* 0x006fea0003800000 */
[----:B------:R-:W-:Y:S01]  /*1c00*/  BPT.TRAP 0x1 ;  /* 0x000000040000795c */ /* 0x000fe20000300000 */
.L_x_24:
[----:B------:R-:W-:Y:S01]  /*1c10*/  ULEA UR4, UR9, UR50, 0x3 ;  /* 0x0000003209047291 */ /* 0x000fe2000f8e183f */
[----:B------:R-:W-:-:S08]  /*1c20*/  SHF.L.U32 R3, R5, 0x1f, RZ ;  /* 0x0000001f05037819 */ /* 0x000fd000000006ff */
[----:B------:R1:W2:Y:S01]  /*1c30*/  SYNCS.PHASECHK.TRANS64.TRYWAIT P1, [UR4], R3 ;  /* 0x00000003ff0075a7 */ /* 0x0002a20008020144 */
[----:B------:R-:W-:Y:S05]  /*1c40*/  @!P0 BRA `(.L_x_25) ;  /* 0x0000000000048947 */ /* 0x000fea0003800000 */
[----:B------:R-:W-:Y:S01]  /*1c50*/  BPT.TRAP 0x1 ;  /* 0x000000040000795c */ /* 0x000fe20000300000 */
.L_x_25:
[----:B--2---:R-:W-:Y:S05]  /*1c60*/  @P1 BRA `(.L_x_26) ;  /* 0x0000000000081947 */ /* 0x004fea0003800000 */
[----:B------:R-:W2:Y:S02]  /*1c70*/  SYNCS.PHASECHK.TRANS64.TRYWAIT P1, [UR4], R3 ;  /* 0x00000003ff0075a7 */ /* 0x000ea40008020144 */
[----:B--2---:R-:W-:Y:S05]  /*1c80*/  @!P1 BRA `(.L_x_27) ;  /* 0x0000005800889947 */ /* 0x004fea0003800000 */
.L_x_26:
[----:B------:R-:W-:Y:S01]  /*1c90*/  ULEA UR11, UR9, UR44, 0xa ;  /* 0x0000002c090b7291 */ /* 0x000fe2000f8e503f */
[----:B------:R-:W-:Y:S01]  /*1ca0*/  WARPGROUP.ARRIVE ;  /* 0x00000000000079c5 */ /* 0x000fe20000000000 */
[----:B------:R-:W-:Y:S01]  /*1cb0*/  ULEA UR12, UR9, UR8, 0xa ;  /* 0x00000008090c7291 */ /* 0x000fe2000f8e503f */
[----:B------:R-:W-:Y:S01]  /*1cc0*/  UMOV UR5, 0x40000040 ;  /* 0x4000004000057882 */ /* 0x000fe20000000000 */
[----:B------:R-:W-:-:S03]  /*1cd0*/  UMOV UR7, 0x40000040 ;  /* 0x4000004000077882 */ /* 0x000fc60000000000 */
[----:B------:R-:W-:Y:S02]  /*1ce0*/  UMOV UR4, UR11 ;  /* 0x0000000b00047c82 */ /* 0x000fe40008000000 */
[----:B------:R-:W-:Y:S02]  /*1cf0*/  UMOV UR6, UR12 ;  /* 0x0000000c00067c82 */ /* 0x000fe40008000000 */
[----:B------:R-:W-:Y:S01]  /*1d00*/  HGMMA.64x128x16.F32 R24, gdesc[UR4], R24, gsb0 ;  /* 0x01e00000041879f0 */ /* 0x000fe20008000818 */
[----:B------:R-:W-:Y:S02]  /*1d10*/  UIADD3 UR4, UR11, 0x2, URZ ;  /* 0x000000020b047890 */ /* 0x000fe4000fffe03f */
[----:B------:R-:W-:Y:S01]  /*1d20*/  UIADD3 UR6, UR12, 0x2, URZ ;  /* 0x000000020c067890 */ /* 0x000fe2000fffe03f */
[----:B------:R-:W-:Y:S01]  /*1d30*/  UMOV UR5, 0x40000040 ;  /* 0x4000004000057882 */ /* 0x000fe20000000000 */
[----:B------:R-:W-:Y:S01]  /*1d40*/  UMOV UR7, 0x40000040 ;  /* 0x4000004000077882 */ /* 0x000fe20000000000 */
[----:B------:R-:W-:-:S02]  /*1d50*/  WARPGROUP.DEPBAR.LE gsb0, 0x0 ;  /* 0x00008000000079c5 */ /* 0x000fc40000010000 */
        /* <DEDUP_REMOVED lines=18> */
[----:B------:R-:W-:Y:S01]  /*1e80*/  BPT.TRAP 0x1 ;  /* 0x000000040000795c */ /* 0x000fe20000300000 */
.L_x_28:
[----:B------:R-:W-:Y:S01]  /*1e90*/  ULEA UR4, UR10, UR50, 0x3 ;  /* 0x000000320a047291 */ /* 0x000fe2000f8e183f */
[----:B------:R-:W-:-:S03]  /*1ea0*/  ISETP.GT.U32.AND P1, PT, R19, 0x1, PT ;  /* 0x000000011300780c */ /* 0x000fc60003f24070 */
[----:B------:R-:W-:-:S04]  /*1eb0*/  UIADD3 UR4, UR4, 0x30, URZ ;  /* 0x0000003004047890 */ /* 0x000fc8000fffe03f */
[----:B------:R-:W-:-:S09]  /*1ec0*/  UPRMT UR4, URZ, 0x654, UR4 ;  /* 0x000006543f047896 */ /* 0x000fd20008000004 */
[----:B------:R-:W-:Y:S01]  /*1ed0*/  SYNCS.ARRIVE.TRANS64.RED.A1T0 RZ, [UR4], RZ ;  /* 0x000000ffffff79a7 */ /* 0x000fe20008100404 */
[----:B------:R-:W-:Y:S05]  /*1ee0*/  @P1 BRA `(.L_x_29) ;  /* 0x0000000000041947 */ /* 0x000fea0003800000 */
[----:B------:R-:W-:Y:S01]  /*1ef0*/  BPT.TRAP 0x1 ;  /* 0x000000040000795c */ /* 0x000fe20000300000 */
.L_x_29:
[----:B------:R-:W-:Y:S01]  /*1f00*/  UIADD3 UR9, UR9, 0x1, URZ ;  /* 0x0000000109097890 */ /* 0x000fe2000fffe03f */
[C---:B------:R-:W-:Y:S01]  /*1f10*/  ISETP.GT.AND P1, PT, R0.reuse, 0x1, PT ;  /* 0x000000010000780c */ /* 0x040fe20003f24270 */
[----:B------:R-:W-:Y:S01]  /*1f20*/  UIADD3 UR10, UR10, 0x1, URZ ;  /* 0x000000010a0a7890 */ /* 0x000fe2000fffe03f */
[----:B------:R-:W-:Y:S01]  /*1f30*/  VIADD R0, R0, 0xffffffff ;  /* 0xffffffff00007836 */ /* 0x000fe20000000000 */
[----:B------:R-:W-:Y:S02]  /*1f40*/  UISETP.NE.AND UP0, UPT, UR9, 0x6, UPT ;  /* 0x000000060900788c */ /* 0x000fe4000bf05270 */
[----:B------:R-:W-:Y:S02]  /*1f50*/  UISETP.NE.AND UP1, UPT, UR10, 0x6, UPT ;  /* 0x000000060a00788c */ /* 0x000fe4000bf25270 */
[----:B------:R-:W-:Y:S02]  /*1f60*/  USEL UR4, URZ, 0x1, UP0 ;  /* 0x000000013f047887 */ /* 0x000fe40008000000 */
[----:B------:R-:W-:-:S02]  /*1f70*/  USEL UR9, UR9, URZ, UP0 ;  /* 0x0000003f09097287 */ /* 0x000fc40008000000 */
[----:B------:R-:W-:Y:S02]  /*1f80*/  USEL UR10, UR10, URZ, UP1 ;  /* 0x0000003f0a0a7287 */ /* 0x000fe40008800000 */
[----:B------:R-:W-:Y:S01]  /*1f90*/  LOP3.LUT R5, R5, UR4, RZ, 0x3c, !PT ;  /* 0x0000000405057c12 */ /* 0x000fe2000f8e3cff */
[----:B------:R-:W-:Y:S09]  /*1fa0*/  @P1 BRA `(.L_x_30) ;  /* 0xfffffffc00101947 */ /* 0x000ff2000383ffff */
.L_x_23:
[----:B-12---:R-:W1:Y:S02]  /*1fb0*/  LDC R0, c[0x0][0x28c] ;  /* 0x0000a300ff007b82 */ /* 0x006e640000000800 */
[----:B-1----:R-:W-:-:S13]  /*1fc0*/  ISETP.GE.AND P1, PT, R0, 0x1, PT ;  /* 0x000000010000780c */ /* 0x002fda0003f26270 */
[----:B------:R-:W-:Y:S05]  /*1fd0*/  @!P1 BRA `(.L_x_31) ;  /* 0x0000000000349947 */ /* 0x000fea0003800000 */
[----:B------:R-:W-:Y:S05]  /*1fe0*/  @!P0 BRA `(.L_x_32) ;  /* 0x0000000000048947 */ /* 0x000fea0003800000 */
[----:B------:R-:W-:Y:S01]  /*1ff0*/  BPT.TRAP 0x1 ;  /* 0x000000040000795c */ /* 0x000fe20000300000 */
.L_x_32:
[----:B------:R-:W-:Y:S01]  /*2000*/  UIADD3 UR6, UR48, UR42, URZ ;  /* 0x0000002a30067290 */ /* 0x000fe2000fffe03f */
[----:B------:R-:W-:-:S03]  /*2010*/  ISETP.GT.U32.AND P0, PT, R19, 0x1, PT ;  /* 0x000000011300780c */ /* 0x000fc60003f04070 */
[----:B------:R-:W-:-:S04]  /*2020*/  UIMAD.WIDE.U32 UR4, UR6, -0x55555555, URZ ;  /* 0xaaaaaaab060478a5 */ /* 0x000fc8000f8e003f */
[----:B------:R-:W-:-:S04]  /*2030*/  USHF.R.U32.HI UR4, URZ, 0x2, UR5 ;  /* 0x000000023f047899 */ /* 0x000fc80008011605 */
[----:B------:R-:W-:-:S04]  /*2040*/  UIMAD UR6, UR4, -0x6, UR6 ;  /* 0xfffffffa040678a4 */ /* 0x000fc8000f8e0206 */
[----:B------:R-:W-:-:S04]  /*2050*/  ULEA UR6, UR6, UR50, 0x3 ;  /* 0x0000003206067291 */ /* 0x000fc8000f8e183f */
[----:B------:R-:W-:-:S04]  /*2060*/  UIADD3 UR6, UR6, 0x30, URZ ;  /* 0x0000003006067890 */ /* 0x000fc8000fffe03f */
[----:B------:R-:W-:-:S09]  /*2070*/  UPRMT UR6, URZ, 0x654, UR6 ;  /* 0x000006543f067896 */ /* 0x000fd20008000006 */
[----:B------:R-:W-:Y:S01]  /*2080*/  SYNCS.ARRIVE.TRANS64.RED.A1T0 RZ, [UR6], RZ ;  /* 0x000000ffffff79a7 */ /* 0x000fe20008100406 */
[----:B------:R-:W-:Y:S05]  /*2090*/  @P0 BRA `(.L_x_31) ;  /* 0x0000000000040947 */ /* 0x000fea0003800000 */
[----:B------:R-:W-:Y:S01]  /*20a0*/  BPT.TRAP 0x1 ;  /* 0x000000040000795c */ /* 0x000fe20000300000 */
.L_x_31:
[----:B------:R-:W-:Y:S01]  /*20b0*/  UIADD3 UR6, UR50, 0x200, URZ ;  /* 0x0000020032067890 */ /* 0x000fe2000fffe03f */
[----:B------:R-:W-:Y:S01]  /*20c0*/  R2UR UR46, R22 ;  /* 0x00000000162e72ca */ /* 0x000fe200000e0000 */
[----:B------:R-:W-:Y:S01]  /*20d0*/  UIADD3 UR42, UR43, UR42, URZ ;  /* 0x0000002a2b2a7290 */ /* 0x000fe2000fffe03f */
[----:B------:R-:W-:Y:S01]  /*20e0*/  R2UR UR45, R23 ;  /* 0x00000000172d72ca */ /* 0x000fe200000e0000 */
[----:B------:R-:W-:Y:S02]  /*20f0*/  UISETP.GE.U32.AND UP1, UPT, UR43, 0x6, UPT ;  /* 0x000000062b00788c */ /* 0x000fe4000bf26070 */
[----:B------:R-:W-:Y:S02]  /*2100*/  ULOP3.LUT UP2, URZ, UR6, 0x1bf, URZ, 0xc0, !UPT ;  /* 0x000001bf063f7892 */ /* 0x000fe4000f84c03f */
[----:B------:R-:W-:-:S04]  /*2110*/  UISETP.GT.U32.AND UP0, UPT, UR42, 0x5, UPT ;  /* 0x000000052a00788c */ /* 0x000fc8000bf04070 */
[----:B------:R-:W-:Y:S01]  /*2120*/  UISETP.LT.U32.AND UP0, UPT, UR43, 0x6, UP0 ;  /* 0x000000062b00788c */ /* 0x000fe20008701070 */
[----:B------:R-:W-:Y:S01]  /*2130*/  PLOP3.LUT P0, PT, PT, PT, UP2, 0x80, 0x0 ;  /* 0x000000000000781c */ /* 0x000fe20003f0f028 */
[----:B------:R-:W-:Y:S02]  /*2140*/  USHF.L.U32 UR46, UR46, 0x7, URZ ;  /* 0x000000072e2e7899 */ /* 0x000fe4000800063f */
[----:B------:R-:W-:Y:S02]  /*2150*/  @UP1 UIMAD.WIDE.U32 UR4, UR42, -0x55555555, URZ ;  /* 0xaaaaaaab2a0418a5 */ /* 0x000fe4000f8e003f */
[----:B------:R-:W-:Y:S02]  /*2160*/  USEL UR6, URZ, 0x1, !UP0 ;  /* 0x000000013f067887 */ /* 0x000fe4000c000000 */
[----:B------:R-:W-:Y:S02]  /*2170*/  @UP1 USHF.R.U32.HI UR4, URZ, 0x2, UR5 ;  /* 0x000000023f041899 */ /* 0x000fe40008011605 */
[----:B------:R-:W-:-:S02]  /*2180*/  ULOP3.LUT UR41, UR41, UR6, URZ, 0x3c, !UPT ;  /* 0x0000000629297292 */ /* 0x000fc4000f8e3c3f */
[----:B------:R-:W-:Y:S02]  /*2190*/  USHF.L.U32 UR45, UR45, 0x7, URZ ;  /* 0x000000072d2d7899 */ /* 0x000fe4000800063f */
[----:B------:R-:W-:Y:S01]  /*21a0*/  @UP1 ULOP3.LUT UR41, UR41, 0x1, UR4, 0x78, !UPT ;  /* 0x0000000129291892 */ /* 0x000fe2000f8e7804 */
[----:B------:R-:W-:Y:S11]  /*21b0*/  @!P0 BRA `(.L_x_33) ;  /* 0x00000000007c8947 */ /* 0x000ff60003800000 */
[----:B------:R-:W-:Y:S01]  /*21c0*/  MOV R22, 0x0 ;  /* 0x0000000000167802 */ /* 0x000fe20000000f00 */
[----:B------:R-:W-:Y:S01]  /*21d0*/  ULDC.64 UR4, c[0x4][0x80] ;  /* 0x0100200000047ab9 */ /* 0x000fe20000000a00 */
[----:B------:R-:W-:Y:S01]  /*21e0*/  ULDC.64 UR6, c[0x4][0x10] ;  /* 0x0100040000067ab9 */ /* 0x000fe20000000a00 */
[----:B------:R-:W-:Y:S01]  /*21f0*/  IMAD.U32 R4, RZ, RZ, UR4 ;  /* 0x00000004ff047e24 */ /* 0x000fe2000f8e00ff */
[----:B------:R1:W2:Y:S01]  /*2200*/  LDC.64 R14, c[0x4][R22] ;  /* 0x01000000160e7b82 */ /* 0x0002a20000000a00 */
[----:B------:R-:W-:Y:S01]  /*2210*/  IMAD.U32 R5, RZ, RZ, UR5 ;  /* 0x00000005ff057e24 */ /* 0x000fe2000f8e00ff */
[----:B------:R-:W-:Y:S01]  /*2220*/  ULDC.64 UR4, c[0x4][0x88] ;  /* 0x0100220000047ab9 */ /* 0x000fe20000000a00 */
[----:B------:R-:W-:Y:S01]  /*2230*/  MOV R10, UR6 ;  /* 0x00000006000a7c02 */ /* 0x000fe20008000f00 */
[----:B------:R-:W-:Y:S02]  /*2240*/  IMAD.U32 R6, RZ, RZ, UR4 ;  /* 0x00000004ff067e24 */ /* 0x000fe4000f8e00ff */
[----:B------:R-:W-:-:S02]  /*2250*/  IMAD.U32 R7, RZ, RZ, UR5 ;  /* 0x00000005ff077e24 */ /* 0x000fc4000f8e00ff */
[----:B------:R-:W-:Y:S02]  /*2260*/  IMAD.U32 R11, RZ, RZ, UR7 ;  /* 0x00000007ff0b7e24 */ /* 0x000fe4000f8e00ff */
[----:B------:R-:W-:Y:S02]  /*2270*/  IMAD.MOV.U32 R8, RZ, RZ, 0x70 ;  /* 0x00000070ff087424 */ /* 0x000fe400078e00ff */
[----:B------:R-:W-:Y:S02]  /*2280*/  IMAD.MOV.U32 R12, RZ, RZ, 0x1 ;  /* 0x00000001ff0c7424 */ /* 0x000fe400078e00ff */
[----:B-1----:R-:W-:-:S07]  /*2290*/  IMAD.MOV.U32 R13, RZ, RZ, RZ ;  /* 0x000000ffff0d7224 */ /* 0x002fce00078e00ff */
[----:B------:R-:W-:-:S07]  /*22a0*/  LEPC R20, `(.L_x_34) ;  /* 0x000000001014794e */ /* 0x000fce0000000000 */
[----:B--2--5:R-:W-:Y:S05]  /*22b0*/  CALL.ABS.NOINC R14 ;  /* 0x000000000e007343 */ /* 0x024fea0003c00000 */
.L_x_34:
[----:B------:R-:W1:Y:S01]  /*22c0*/  LDC.64 R22, c[0x4][R22] ;  /* 0x0100000016167b82 */ /* 0x000e620000000a00 */
[----:B------:R-:W-:Y:S01]  /*22d0*/  ULDC.64 UR4, c[0x4][0x80] ;  /* 0x0100200000047ab9 */ /* 0x000fe20000000a00 */
[----:B------:R-:W-:Y:S01]  /*22e0*/  ULDC.64 UR6, c[0x4][0x10] ;  /* 0x0100040000067ab9 */ /* 0x000fe20000000a00 */
[----:B------:R-:W-:Y:S01]  /*22f0*/  IMAD.U32 R4, RZ, RZ, UR4 ;  /* 0x00000004ff047e24 */ /* 0x000fe2000f8e00ff */
[----:B------:R-:W-:Y:S01]  /*2300*/  MOV R13, RZ ;  /* 0x000000ff000d7202 */ /* 0x000fe20000000f00 */
[----:B------:R-:W-:Y:S01]  /*2310*/  IMAD.U32 R5, RZ, RZ, UR5 ;  /* 0x00000005ff057e24 */ /* 0x000fe2000f8e00ff */
[----:B------:R-:W-:Y:S01]  /*2320*/  ULDC.64 UR4, c[0x4][0x88] ;  /* 0x0100220000047ab9 */ /* 0x000fe20000000a00 */
[----:B------:R-:W-:Y:S01]  /*2330*/  IMAD.U32 R10, RZ, RZ, UR6 ;  /* 0x00000006ff0a7e24 */ /* 0x000fe2000f8e00ff */
[----:B------:R-:W-:Y:S01]  /*2340*/  MOV R6, UR4 ;  /* 0x0000000400067c02 */ /* 0x000fe20008000f00 */
[----:B------:R-:W-:Y:S02]  /*2350*/  IMAD.U32 R7, RZ, RZ, UR5 ;  /* 0x00000005ff077e24 */ /* 0x000fe4000f8e00ff */
[----:B------:R-:W-:-:S02]  /*2360*/  IMAD.U32 R11, RZ, RZ, UR7 ;  /* 0x00000007ff0b7e24 */ /* 0x000fc4000f8e00ff */
[----:B------:R-:W-:Y:S02]  /*2370*/  IMAD.MOV.U32 R8, RZ, RZ, 0x70 ;  /* 0x00000070ff087424 */ /* 0x000fe400078e00ff */
[----:B------:R-:W-:-:S07]  /*2380*/  IMAD.MOV.U32 R12, RZ, RZ, 0x1 ;  /* 0x00000001ff0c7424 */ /* 0x000fce00078e00ff */
[----:B------:R-:W-:-:S07]  /*2390*/  LEPC R20, `(.L_x_33) ;  /* 0x000000001014794e */ /* 0x000fce0000000000 */
[----:B-1----:R-:W-:Y:S05]  /*23a0*/  CALL.ABS.NOINC R22 ;  /* 0x0000000016007343 */ /* 0x002fea0003c00000 */
.L_x_33:
[----:B------:R-:W-:Y:S02]  /*23b0*/  ULDC.64 UR4, c[0x0][0x590] ;  /* 0x0001640000047ab9 */ /* 0x000fe40000000a00 */
[----:B------:R-:W-:Y:S02]  /*23c0*/  IMAD.U32 R101, RZ, RZ, UR4 ;  /* 0x00000004ff657e24 */ /* 0x000fe4000f8e00ff */
[----:B------:R-:W-:-:S03]  /*23d0*/  IMAD.U32 R102, RZ, RZ, UR5 ;  /* 0x00000005ff667e24 */ /* 0x000fc6000f8e00ff */
[----:B------:R-:W-:-:S04]  /*23e0*/  ISETP.NE.U32.AND P0, PT, R101, RZ, PT ;  /* 0x000000ff6500720c */ /* 0x000fc80003f05070 */
[----:B------:R-:W-:-:S13]  /*23f0*/  ISETP.NE.AND.EX P0, PT, R102, RZ, PT, P0 ;  /* 0x000000ff6600720c */ /* 0x000fda0003f05300 */
[----:B------:R-:W-:Y:S05]  /*2400*/  @!P0 BRA `(.L_x_35) ;  /* 0x0000000000348947 */ /* 0x000fea0003800000 */
[----:B------:R-:W-:Y:S02]  /*2410*/  ULDC.64 UR4, c[0x0][0x588] ;  /* 0x0001620000047ab9 */ /* 0x000fe40000000a00 */
[----:B------:R-:W-:-:S04]  /*2420*/  ISETP.NE.U32.AND P1, PT, RZ, UR4, PT ;  /* 0x00000004ff007c0c */ /* 0x000fc8000bf25070 */
[----:B------:R-:W-:-:S13]  /*2430*/  ISETP.NE.AND.EX P1, PT, RZ, UR5, PT, P1 ;  /* 0x00000005ff007c0c */ /* 0x000fda000bf25310 */
[----:B------:R-:W-:Y:S05]  /*2440*/  @!P1 BRA `(.L_x_36) ;  /* 0x0000000000189947 */ /* 0x000fea0003800000 */
[----:B------:R-:W1:Y:S01]  /*2450*/  LDC.64 R4, c[0x0][0x588] ;  /* 0x00016200ff047b82 */ /* 0x000e620000000a00 */
[----:B------:R-:W-:-:S04]  /*2460*/  IMAD R3, R101, UR47, RZ ;  /* 0x0000002f65037c24 */ /* 0x000fc8000f8e02ff */
[----:B-1----:R-:W-:-:S05]  /*2470*/  IMAD.WIDE R4, R3, 0x4, R4 ;  /* 0x0000000403047825 */ /* 0x002fca00078e0204 */
[----:B-----5:R1:W5:Y:S01]  /*2480*/  LDG.E R89, desc[UR54][R4.64] ;  /* 0x0000003604597981 */ /* 0x020362000c1e1900 */
[----:B------:R-:W-:Y:S01]  /*2490*/  IMAD.MOV.U32 R88, RZ, RZ, 0x1 ;  /* 0x00000001ff587424 */ /* 0x000fe200078e00ff */
[----:B------:R-:W-:Y:S06]  /*24a0*/  BRA `(.L_x_35) ;  /* 0x00000000000c7947 */ /* 0x000fec0003800000 */
.L_x_36:
[----:B------:R-:W-:Y:S01]  /*24b0*/  ULDC UR4, c[0x0][0x580] ;  /* 0x0001600000047ab9 */ /* 0x000fe20000000800 */
[----:B------:R-:W-:Y:S02]  /*24c0*/  IMAD.MOV.U32 R88, RZ, RZ, 0x1 ;  /* 0x00000001ff587424 */ /* 0x000fe400078e00ff */
[----:B-----5:R-:W-:-:S07]  /*24d0*/  IMAD.U32 R89, RZ, RZ, UR4 ;  /* 0x00000004ff597e24 */ /* 0x020fce000f8e00ff */
.L_x_35:
[----:B------:R-:W2:Y:S02]  /*24e0*/  LDC.64 R6, c[0x0][0x5b0] ;  /* 0x00016c00ff067b82 */ /* 0x000ea40000000a00 */
[----:B--2---:R-:W-:-:S04]  /*24f0*/  ISETP.NE.U32.AND P1, PT, R6, RZ, PT ;  /* 0x000000ff0600720c */ /* 0x004fc80003f25070 */
[----:B------:R-:W-:-:S13]  /*2500*/  ISETP.NE.AND.EX P1, PT, R7, RZ, PT, P1 ;  /* 0x000000ff0700720c */ /* 0x000fda0003f25310 */
[----:B------:R-:W-:Y:S05]  /*2510*/  @!P1 BRA `(.L_x_37) ;  /* 0x00000000002c9947 */ /* 0x000fea0003800000 */
[----:B------:R-:W-:Y:S02]  /*2520*/  ULDC.64 UR4, c[0x0][0x5a8] ;  /* 0x00016a0000047ab9 */ /* 0x000fe40000000a00 */
[----:B------:R-:W-:-:S04]  /*2530*/  ISETP.NE.U32.AND P1, PT, RZ, UR4, PT ;  /* 0x00000004ff007c0c */ /* 0x000fc8000bf25070 */
[----:B------:R-:W-:-:S13]  /*2540*/  ISETP.NE.AND.EX P1, PT, RZ, UR5, PT, P1 ;  /* 0x00000005ff007c0c */ /* 0x000fda000bf25310 */
[----:B------:R-:W-:Y:S05]  /*2550*/  @!P1 BRA `(.L_x_38) ;  /* 0x0000000000149947 */ /* 0x000fea0003800000 */
[----:B-1----:R-:W1:Y:S01]  /*2560*/  LDC.64 R4, c[0x0][0x5a8] ;  /* 0x00016a00ff047b82 */ /* 0x002e620000000a00 */
[----:B------:R-:W-:-:S04]  /*2570*/  IMAD R3, R6, UR47, RZ ;  /* 0x0000002f06037c24 */ /* 0x000fc8000f8e02ff */
[----:B-1----:R-:W-:-:S05]  /*2580*/  IMAD.WIDE R4, R3, 0x4, R4 ;  /* 0x0000000403047825 */ /* 0x002fca00078e0204 */
[----:B-----5:R2:W5:Y:S01]  /*2590*/  LDG.E R90, desc[UR54][R4.64] ;  /* 0x00000036045a7981 */ /* 0x020562000c1e1900 */
[----:B------:R-:W-:Y:S05]  /*25a0*/  BRA `(.L_x_37) ;  /* 0x0000000000087947 */ /* 0x000fea0003800000 */
.L_x_38:
[----:B------:R-:W-:Y:S02]  /*25b0*/  ULDC UR4, c[0x0][0x5a0] ;  /* 0x0001680000047ab9 */ /* 0x000fe40000000800 */
[----:B-----5:R-:W-:-:S07]  /*25c0*/  MOV R90, UR4 ;  /* 0x00000004005a7c02 */ /* 0x020fce0008000f00 */
.L_x_37:
[----:B------:R-:W-:Y:S01]  /*25d0*/  ULDC.64 UR4, c[0x0][0x588] ;  /* 0x0001620000047ab9 */ /* 0x000fe20000000a00 */
[----:B------:R-:W-:Y:S01]  /*25e0*/  ISETP.NE.U32.AND P1, PT, R101, RZ, PT ;  /* 0x000000ff6500720c */ /* 0x000fe20003f25070 */
[----:B------:R-:W-:Y:S02]  /*25f0*/  UISETP.NE.U32.AND UP0, UPT, UR4, URZ, UPT ;  /* 0x0000003f0400728c */ /* 0x000fe4000bf05070 */
[----:B------:R-:W-:Y:S01]  /*2600*/  ISETP.NE.U32.AND P3, PT, RZ, UR4, PT ;  /* 0x00000004ff007c0c */ /* 0x000fe2000bf65070 */
[----:B------:R-:W-:Y:S01]  /*2610*/  IMAD.MOV.U32 R0, RZ, RZ, 0x1 ;  /* 0x00000001ff007424 */ /* 0x000fe200078e00ff */
[----:B------:R-:W-:Y:S01]  /*2620*/  ISETP.NE.AND.EX P4, PT, R102, RZ, PT, P1 ;  /* 0x000000ff6600720c */ /* 0x000fe20003f85310 */
[----:B------:R-:W-:Y:S02]  /*2630*/  UISETP.NE.AND.EX UP0, UPT, UR5, URZ, UPT, UP0 ;  /* 0x0000003f0500728c */ /* 0x000fe4000bf05300 */
[----:B------:R-:W-:-:S04]  /*2640*/  ISETP.NE.AND.EX P3, PT, RZ, UR5, PT, P3 ;  /* 0x00000005ff007c0c */ /* 0x000fc8000bf65330 */
[----:B------:R-:W-:-:S04]  /*2650*/  PLOP3.LUT P2, PT, PT, PT, UP0, 0x80, 0x0 ;  /* 0x000000000000781c */ /* 0x000fc80003f4f008 */
[----:B------:R-:W-:-:S05]  /*2660*/  PLOP3.LUT P2, PT, P2, PT, PT, 0x8, 0x0 ;  /* 0x000000000000781c */ /* 0x000fca000174e170 */
[----:B------:R-:W-:Y:S08]  /*2670*/  @P3 BRA P4, `(.L_x_39) ;  /* 0x0000000000283947 */ /* 0x000ff00002000000 */
[----:B------:R-:W-:Y:S04]  /*2680*/  BSSY B0, `(.L_x_40) ;  /* 0x0000008000007945 */ /* 0x000fe80003800000 */
[----:B------:R-:W-:Y:S05]  /*2690*/  @!P0 BRA `(.L_x_41) ;  /* 0x0000000000148947 */ /* 0x000fea0003800000 */
[----:B------:R-:W-:Y:S02]  /*26a0*/  LOP3.LUT P4, RZ, R88, 0xff, RZ, 0xc0, !PT ;  /* 0x000000ff58ff7812 */ /* 0x000fe4000788c0ff */
[----:B------:R-:W-:-:S11]  /*26b0*/  PLOP3.LUT P3, PT, P2, PT, PT, 0x80, 0x0 ;  /* 0x000000000000781c */ /* 0x000fd6000176f070 */
[----:B------:R-:W-:Y:S05]  /*26c0*/  @!P4 BRA `(.L_x_42) ;  /* 0x00000000000cc947 */ /* 0x000fea0003800000 */
[----:B-----5:R-:W-:Y:S01]  /*26d0*/  FSETP.EQ.AND P3, PT, R89, RZ, PT ;  /* 0x000000ff5900720b */ /* 0x020fe20003f62000 */
[----:B------:R-:W-:-:S12]  /*26e0*/  BRA `(.L_x_42) ;  /* 0x0000000000047947 */ /* 0x000fd80003800000 */
.L_x_41:
[----:B-----5:R-:W-:-:S13]  /*26f0*/  FSETP.EQ.AND P3, PT, R89, RZ, PT ;  /* 0x000000ff5900720b */ /* 0x020fda0003f62000 */
.L_x_42:
[----:B------:R-:W-:Y:S05]  /*2700*/  BSYNC B0 ;  /* 0x0000000000007941 */ /* 0x000fea0003800000 */
.L_x_40:
[----:B------:R-:W-:-:S07]  /*2710*/  SEL R0, RZ, 0x1, P3 ;  /* 0x00000001ff007807 */ /* 0x000fce0001800000 */
.L_x_39:
[----:B------:R-:W-:Y:S04]  /*2720*/  BSSY B0, `(.L_x_43) ;  /* 0x0000007000007945 */ /* 0x000fe80003800000 */
[----:B------:R-:W-:Y:S05]  /*2730*/  @!P0 BRA `(.L_x_44) ;  /* 0x0000000000108947 */ /* 0x000fea0003800000 */
[----:B------:R-:W-:-:S13]  /*2740*/  LOP3.LUT P0, RZ, R88, 0xff, RZ, 0xc0, !PT ;  /* 0x000000ff58ff7812 */ /* 0x000fda000780c0ff */
[----:B------:R-:W-:Y:S05]  /*2750*/  @!P0 BRA `(.L_x_45) ;  /* 0x00000000000c8947 */ /* 0x000fea0003800000 */
[----:B-----5:R-:W-:Y:S01]  /*2760*/  FSETP.EQ.AND P2, PT, R89, RZ, PT ;  /* 0x000000ff5900720b */ /* 0x020fe20003f42000 */
[----:B------:R-:W-:-:S12]  /*2770*/  BRA `(.L_x_45) ;  /* 0x0000000000047947 */ /* 0x000fd80003800000 */
.L_x_44:
[----:B-----5:R-:W-:-:S13]  /*2780*/  FSETP.EQ.AND P2, PT, R89, RZ, PT ;  /* 0x000000ff5900720b */ /* 0x020fda0003f42000 */
.L_x_45:
[----:B------:R-:W-:Y:S05]  /*2790*/  BSYNC B0 ;  /* 0x0000000000007941 */ /* 0x000fea0003800000 */
.L_x_43:
[----:B------:R-:W-:Y:S01]  /*27a0*/  PRMT R3, R0, 0x9910, RZ ;  /* 0x0000991000037816 */ /* 0x000fe200000000ff */
[----:B------:R-:W-:Y:S01]  /*27b0*/  BSSY B0, `(.L_x_46) ;  /* 0x000001c000007945 */ /* 0x000fe20003800000 */
[----:B------:R-:W-:Y:S01]  /*27c0*/  LOP3.LUT R93, R93, 0x1, RZ, 0x3c, !PT ;  /* 0x000000015d5d7812 */ /* 0x000fe200078e3cff */
[----:B------:R-:W-:Y:S01]  /*27d0*/  IMAD.MOV.U32 R0, RZ, RZ, RZ ;  /* 0x000000ffff007224 */ /* 0x000fe200078e00ff */
[----:B------:R-:W-:Y:S02]  /*27e0*/  ISETP.NE.AND P0, PT, R3, RZ, PT ;  /* 0x000000ff0300720c */ /* 0x000fe40003f05270 */
[----:B------:R-:W-:Y:S02]  /*27f0*/  CS2R R6, SRZ ;  /* 0x0000000000067805 */ /* 0x000fe4000001ff00 */
[----:B-12---:R-:W-:Y:S02]  /*2800*/  CS2R R4, SRZ ;  /* 0x0000000000047805 */ /* 0x006fe4000001ff00 */
[----:B------:R-:W-:-:S02]  /*2810*/  CS2R R10, SRZ ;  /* 0x00000000000a7805 */ /* 0x000fc4000001ff00 */
[----:B------:R-:W-:-:S05]  /*2820*/  CS2R R8, SRZ ;  /* 0x0000000000087805 */ /* 0x000fca000001ff00 */
[----:B------:R-:W-:Y:S05]  /*2830*/  @!P0 BRA `(.L_x_47) ;  /* 0x00000000004c8947 */ /* 0x000fea0003800000 */
[----:B------:R-:W-:-:S13]  /*2840*/  ISETP.NE.AND P3, PT, R99, 0x3, PT ;  /* 0x000000036300780c */ /* 0x000fda0003f65270 */
[----:B------:R-:W-:Y:S05]  /*2850*/  @!P3 BRA `(.L_x_48) ;  /* 0x000000000004b947 */ /* 0x000fea0003800000 */
[----:B------:R-:W-:Y:S01]  /*2860*/  BPT.TRAP 0x1 ;  /* 0x000000040000795c */ /* 0x000fe20000300000 */
.L_x_48:
[----:B------:R-:W-:Y:S01]  /*2870*/  SHF.L.U32 R0, R93, 0x1f, RZ ;  /* 0x0000001f5d007819 */ /* 0x000fe200000006ff */
[----:B------:R-:W-:Y:S01]  /*2880*/  BSSY B1, `(.L_x_49) ;  /* 0x0000005000017945 */ /* 0x000fe20003800000 */
[----:B------:R-:W-:Y:S01]  /*2890*/  @!P2 LEA R12, R92, UR50, 0x1 ;  /* 0x000000325c0cac11 */ /* 0x000fe2000f8e08ff */
[----:B------:R-:W-:Y:S01]  /*28a0*/  IMAD.MOV.U32 R11, RZ, RZ, RZ ;  /* 0x000000ffff0b7224 */ /* 0x000fe200078e00ff */
[----:B------:R-:W1:Y:S02]  /*28b0*/  SYNCS.PHASECHK.TRANS64.TRYWAIT P3, [UR50+0x60], R0 ;  /* 0x00006000ff0075a7 */ /* 0x000e640008060172 */
[----:B-1----:R-:W-:Y:S05]  /*28c0*/  @!P3 BRA `(.L_x_50) ;  /* 0x0000004c0090b947 */ /* 0x002fea0003800000 */
.L_x_166:
[----:B------:R-:W-:Y:S05]  /*28d0*/  BSYNC B1 ;  /* 0x0000000000017941 */ /* 0x000fea0003800000 */
.L_x_49:
[----:B------:R-:W-:Y:S01]  /*28e0*/  IMAD.MOV.U32 R10, RZ, RZ, RZ ;  /* 0x000000ffff0a7224 */ /* 0x000fe200078e00ff */
[----:B------:R-:W-:Y:S01]  /*28f0*/  CS2R R8, SRZ ;  /* 0x0000000000087805 */ /* 0x000fe2000001ff00 */
[----:B------:R-:W-:Y:S01]  /*2900*/  IMAD.MOV.U32 R6, RZ, RZ, RZ ;  /* 0x000000ffff067224 */ /* 0x000fe200078e00ff */
[----:B------:R-:W-:Y:S02]  /*2910*/  CS2R R4, SRZ ;  /* 0x0000000000047805 */ /* 0x000fe4000001ff00 */
[----:B-1----:R-:W-:Y:S01]  /*2920*/  @!P2 LEA R3, R95, R12, 0x1 ;  /* 0x0000000c5f03a211 */ /* 0x002fe200078e08ff */
[----:B------:R-:W-:Y:S05]  /*2930*/  @!P2 WARPSYNC.ALL ;  /* 0x000000000000a948 */ /* 0x000fea0003800000 */
[----:B------:R1:W2:Y:S01]  /*2940*/  @!P2 LDSM.16.M88.4 R8, [R12+0x200] ;  /* 0x000200000c08a83b */ /* 0x0002a20000000200 */
[----:B------:R-:W-:-:S03]  /*2950*/  IMAD.MOV.U32 R0, RZ, RZ, 0x1 ;  /* 0x00000001ff007424 */ /* 0x000fc600078e00ff */
[----:B------:R1:W3:Y:S04]  /*2960*/  @!P2 LDSM.16.M88.4 R4, [R3+0x200] ;  /* 0x000200000304a83b */ /* 0x0002e80000000200 */
.L_x_47:
[----:B------:R-:W-:Y:S05]  /*2970*/  BSYNC B0 ;  /* 0x0000000000007941 */ /* 0x000fea0003800000 */
.L_x_46:
[--C-:B-12---:R-:W-:Y:S02]  /*2980*/  HADD2.F32 R12, -RZ, R8.reuse.H0_H0 ;  /* 0x20000008ff0c7230 */ /* 0x106fe40000004100 */
[C---:B-----5:R-:W-:Y:S01]  /*2990*/  FMUL R24, R90.reuse, R24 ;  /* 0x000000185a187220 */ /* 0x060fe20000400000 */
[----:B------:R-:W-:Y:S02]  /*29a0*/  HADD2.F32 R14, -RZ, R8.H1_H1 ;  /* 0x30000008ff0e7230 */ /* 0x000fe40000004100 */
[C---:B------:R-:W-:Y:S01]  /*29b0*/  FMUL R25, R90.reuse, R25 ;  /* 0x000000195a197220 */ /* 0x040fe20000400000 */
[--C-:B------:R-:W-:Y:S02]  /*29c0*/  HADD2.F32 R20, -RZ, R9.reuse.H0_H0 ;  /* 0x20000009ff147230 */ /* 0x100fe40000004100 */
[C---:B------:R-:W-:Y:S01]  /*29d0*/  FMUL R3, R90.reuse, R26 ;  /* 0x0000001a5a037220 */ /* 0x040fe20000400000 */
[----:B------:R-:W-:Y:S02]  /*29e0*/  HADD2.F32 R22, -RZ, R9.H1_H1 ;  /* 0x30000009ff167230 */ /* 0x000fe40000004100 */
[----:B------:R-:W-:Y:S01]  /*29f0*/  FMUL R27, R90, R27 ;  /* 0x0000001b5a1b7220 */ /* 0x000fe20000400000 */
[C---:B------:R-:W-:Y:S01]  /*2a00*/  FFMA R24, R89.reuse, R12, R24 ;  /* 0x0000000c59187223 */ /* 0x040fe20000000018 */
[C---:B------:R-:W-:Y:S01]  /*2a10*/  FFMA R25, R89.reuse, R14, R25 ;  /* 0x0000000e59197223 */ /* 0x040fe20000000019 */
[C---:B------:R-:W-:Y:S01]  /*2a20*/  FFMA R3, R89.reuse, R20, R3 ;  /* 0x0000001459037223 */ /* 0x040fe20000000003 */
[----:B------:R-:W-:Y:S01]  /*2a30*/  FFMA R26, R89, R22, R27 ;  /* 0x00000016591a7223 */ /* 0x000fe2000000001b */
[----:B------:R-:W-:-:S02]  /*2a40*/  HADD2.F32 R12, -RZ, R10.H0_H0 ;  /* 0x2000000aff0c7230 */ /* 0x000fc40000004100 */
[C---:B------:R-:W-:Y:S01]  /*2a50*/  FMUL R28, R90.reuse, R28 ;  /* 0x0000001c5a1c7220 */ /* 0x040fe20000400000 */
        /* <DEDUP_REMOVED lines=10> */
[----:B---3--:R-:W-:-:S02]  /*2b00*/  HADD2.F32 R12, -RZ, R4.H0_H0 ;  /* 0x20000004ff0c7230 */ /* 0x008fc40000004100 */
        /* <DEDUP_REMOVED lines=23> */
[----:B------:R-:W-:Y:S01]  /*2c80*/  LEA R12, R92, UR50, 0x1 ;  /* 0x000000325c0c7c11 */ /* 0x000fe2000f8e08ff */
[----:B------:R-:W-:Y:S05]  /*2c90*/  WARPSYNC.ALL ;  /* 0x0000000000007948 */ /* 0x000fea0003800000 */
[----:B------:R-:W-:Y:S01]  /*2ca0*/  F2FP.F16.F32.PACK_AB R24, R25, R24 ;  /* 0x000000181918723e */ /* 0x000fe200000000ff */
[----:B------:R-:W-:Y:S01]  /*2cb0*/  BSSY B0, `(.L_x_51) ;  /* 0x000001a000007945 */ /* 0x000fe20003800000 */
[----:B------:R-:W-:Y:S01]  /*2cc0*/  F2FP.F16.F32.PACK_AB R25, R26, R3 ;  /* 0x000000031a19723e */ /* 0x000fe200000000ff */
[----:B------:R-:W-:Y:S01]  /*2cd0*/  IMAD R3, R95, 0x2, R12 ;  /* 0x000000025f037824 */ /* 0x000fe200078e020c */
[----:B------:R-:W-:-:S02]  /*2ce0*/  F2FP.F16.F32.PACK_AB R32, R33, R32 ;  /* 0x000000202120723e */ /* 0x000fc400000000ff */
[----:B------:R-:W-:Y:S02]  /*2cf0*/  F2FP.F16.F32.PACK_AB R26, R29, R28 ;  /* 0x0000001c1d1a723e */ /* 0x000fe400000000ff */
[----:B------:R-:W-:Y:S02]  /*2d00*/  F2FP.F16.F32.PACK_AB R27, R30, R13 ;  /* 0x0000000d1e1b723e */ /* 0x000fe400000000ff */
[----:B------:R-:W-:Y:S02]  /*2d10*/  F2FP.F16.F32.PACK_AB R33, R34, R15 ;  /* 0x0000000f2221723e */ /* 0x000fe400000000ff */
[----:B------:R-:W-:Y:S01]  /*2d20*/  F2FP.F16.F32.PACK_AB R34, R37, R36 ;  /* 0x000000242522723e */ /* 0x000fe200000000ff */
[----:B------:R1:W-:Y:S01]  /*2d30*/  STSM.16.M88.4 [R12+0x200], R24 ;  /* 0x000200180c007844 */ /* 0x0003e20000000200 */
[----:B------:R-:W-:Y:S02]  /*2d40*/  F2FP.F16.F32.PACK_AB R35, R39, R20 ;  /* 0x000000142723723e */ /* 0x000fe400000000ff */
[----:B------:R-:W-:-:S03]  /*2d50*/  ISETP.GT.U32.AND P3, PT, R94, 0x3e, PT ;  /* 0x0000003e5e00780c */ /* 0x000fc60003f64070 */
[----:B------:R1:W-:Y:S01]  /*2d60*/  STSM.16.M88.4 [R3+0x200], R32 ;  /* 0x0002002003007844 */ /* 0x0003e20000000200 */
[----:B------:R-:W-:Y:S01]  /*2d70*/  @!PT LDS RZ, [RZ] ;  /* 0x00000000fffff984 */ /* 0x000fe20000000800 */
[----:B------:R-:W-:Y:S01]  /*2d80*/  @!PT LDS RZ, [RZ] ;  /* 0x00000000fffff984 */ /* 0x000fe20000000800 */
[----:B------:R-:W-:Y:S01]  /*2d90*/  @!PT LDS RZ, [RZ] ;  /* 0x00000000fffff984 */ /* 0x000fe20000000800 */
[----:B------:R-:W-:Y:S01]  /*2da0*/  @!PT LDS RZ, [RZ] ;  /* 0x00000000fffff984 */ /* 0x000fe20000000800 */
[----:B------:R2:W-:Y:S06]  /*2db0*/  MEMBAR.ALL.CTA ;  /* 0x0000000000007992 */ /* 0x0005ec0000008000 */
[----:B--2---:R-:W2:Y:S02]  /*2dc0*/  FENCE.VIEW.ASYNC.S ;  /* 0x00000000000073c6 */ /* 0x004ea40000000000 */
[----:B--2---:R-:W-:Y:S06]  /*2dd0*/  BAR.SYNC.DEFER_BLOCKING 0x1, 0x100 ;  /* 0x0044000000007b1d */ /* 0x004fec0000010000 */
[----:B------:R-:W-:Y:S05]  /*2de0*/  @P3 BRA `(.L_x_52) ;  /* 0x0000000000183947 */ /* 0x000fea0003800000 */
[----:B------:R-:W-:Y:S02]  /*2df0*/  UIADD3 UR4, UP0, UR56, 0x4f0, URZ ;  /* 0x000004f038047890 */ /* 0x000fe4000ff1e03f */
[----:B------:R-:W-:Y:S02]  /*2e00*/  UIADD3 UR44, UR50, 0x200, URZ ;  /* 0x00000200322c7890 */ /* 0x000fe4000fffe03f */
[----:B------:R-:W-:-:S09]  /*2e10*/  UIADD3.X UR5, URZ, UR57, URZ, UP0, !UPT ;  /* 0x000000393f057290 */ /* 0x000fd200087fe43f */
[----:B------:R2:W-:Y:S01]  /*2e20*/  UTMASTG.3D [UR44], [UR4] ;  /* 0x0000002c040073b5 */ /* 0x0005e20008010000 */
[----:B------:R0:W-:Y:S01]  /*2e30*/  UTMACMDFLUSH ;  /* 0x00000000000079b7 */ /* 0x0001e20000000000 */
[----:B--2---:R-:W-:-:S04]  /*2e40*/  DEPBAR.LE SB0, 0x1 ;  /* 0x000080400000791a */ /* 0x004fc80000000000 */
.L_x_52:
[----:B------:R-:W-:Y:S05]  /*2e50*/  BSYNC B0 ;  /* 0x0000000000007941 */ /* 0x000fea0003800000 */
.L_x_51:
[----:B------:R-:W-:Y:S01]  /*2e60*/  BAR.SYNC.DEFER_BLOCKING 0x1, 0x100 ;  /* 0x0044000000007b1d */ /* 0x000fe20000010000 */
[----:B------:R-:W-:Y:S01]  /*2e70*/  ISETP.NE.AND P4, PT, RZ, UR40, PT ;  /* 0x00000028ff007c0c */ /* 0x000fe2000bf85270 */
[----:B------:R-:W-:-:S12]  /*2e80*/  VIADD R13, R12, 0x200 ;  /* 0x000002000c0d7836 */ /* 0x000fd80000000000 */
[----:B------:R-:W-:Y:S05]  /*2e90*/  @!P4 BRA `(.L_x_53) ;  /* 0x000000000034c947 */ /* 0x000fea0003800000 */
[----:B------:R-:W-:Y:S04]  /*2ea0*/  BSSY B0, `(.L_x_54) ;  /* 0x0000009000007945 */ /* 0x000fe80003800000 */
[----:B------:R-:W-:Y:S05]  /*2eb0*/  @!P0 BRA `(.L_x_55) ;  /* 0x00000000001c8947 */ /* 0x000fea0003800000 */
[----:B------:R-:W-:-:S13]  /*2ec0*/  ISETP.NE.AND P4, PT, R99, 0x3, PT ;  /* 0x000000036300780c */ /* 0x000fda0003f85270 */
[----:B------:R-:W-:Y:S05]  /*2ed0*/  @!P4 BRA `(.L_x_56) ;  /* 0x000000000004c947 */ /* 0x000fea0003800000 */
[----:B------:R-:W-:Y:S01]  /*2ee0*/  BPT.TRAP 0x1 ;  /* 0x000000040000795c */ /* 0x000fe20000300000 */
.L_x_56:
[----:B------:R-:W-:-:S04]  /*2ef0*/  ULEA UR4, UR39, UR50, 0x3 ;  /* 0x0000003227047291 */ /* 0x000fc8000f8e183f */
[----:B------:R-:W-:-:S04]  /*2f00*/  UIADD3 UR4, UR4, 0x80, URZ ;  /* 0x0000008004047890 */ /* 0x000fc8000fffe03f */
[----:B------:R-:W-:-:S09]  /*2f10*/  UPRMT UR4, UR49, 0x654, UR4 ;  /* 0x0000065431047896 */ /* 0x000fd20008000004 */
[----:B------:R-:W-:Y:S03]  /*2f20*/  SYNCS.ARRIVE.TRANS64.RED.A1T0 RZ, [UR4], RZ ;  /* 0x000000ffffff79a7 */ /* 0x000fe60008100404 */
.L_x_55:
[----:B------:R-:W-:Y:S05]  /*2f30*/  BSYNC B0 ;  /* 0x0000000000007941 */ /* 0x000fea0003800000 */
.L_x_54:
[----:B------:R-:W-:-:S04]  /*2f40*/  UIADD3 UR39, UR39, 0x1, URZ ;  /* 0x0000000127277890 */ /* 0x000fc8000fffe03f */
[----:B------:R-:W-:-:S04]  /*2f50*/  UISETP.NE.AND UP0, UPT, UR39, 0x4, UPT ;  /* 0x000000042700788c */ /* 0x000fc8000bf05270 */
[----:B------:R-:W-:-:S12]  /*2f60*/  USEL UR39, UR39, URZ, UP0 ;  /* 0x0000003f27277287 */ /* 0x000fd80008000000 */
.L_x_53:
[----:B------:R-:W-:Y:S04]  /*2f70*/  BSSY B0, `(.L_x_57) ;  /* 0x0000011000007945 */ /* 0x000fe80003800000 */
[----:B------:R-:W-:Y:S05]  /*2f80*/  @!P0 BRA `(.L_x_58) ;  /* 0x00000000003c8947 */ /* 0x000fea0003800000 */
[----:B------:R-:W-:-:S13]  /*2f90*/  ISETP.NE.AND P4, PT, R99, 0x3, PT ;  /* 0x000000036300780c */ /* 0x000fda0003f85270 */
[----:B------:R-:W-:Y:S05]  /*2fa0*/  @!P4 BRA `(.L_x_59) ;  /* 0x000000000004c947 */ /* 0x000fea0003800000 */
[----:B------:R-:W-:Y:S01]  /*2fb0*/  BPT.TRAP 0x1 ;  /* 0x000000040000795c */ /* 0x000fe20000300000 */
.L_x_59:
[C---:B------:R-:W-:Y:S01]  /*2fc0*/  LEA R20, R0.reuse, UR50, 0x3 ;  /* 0x0000003200147c11 */ /* 0x040fe2000f8e18ff */
[----:B------:R-:W-:Y:S01]  /*2fd0*/  @!P2 IMAD R14, R0, 0x2000, R13 ;  /* 0x00002000000ea824 */ /* 0x000fe200078e020d */
[----:B------:R-:W-:Y:S01]  /*2fe0*/  SHF.L.U32 R21, R93, 0x1f, RZ ;  /* 0x0000001f5d157819 */ /* 0x000fe200000006ff */
[----:B------:R-:W-:Y:S02]  /*2ff0*/  BSSY B1, `(.L_x_60) ;  /* 0x0000004000017945 */ /* 0x000fe40003800000 */
[----:B------:R-:W-:Y:S01]  /*3000*/  @!P2 IMAD R15, R95, 0x2, R14 ;  /* 0x000000025f0fa824 */ /* 0x000fe200078e020e */
[----:B------:R-:W2:Y:S02]  /*3010*/  SYNCS.PHASECHK.TRANS64.TRYWAIT P4, [R20+URZ+0x60], R21 ;  /* 0x00006015140075a7 */ /* 0x000ea4000808017f */
[----:B--2---:R-:W-:Y:S05]  /*3020*/  @!P4 BRA `(.L_x_61) ;  /* 0x0000004400d0c947 */ /* 0x004fea0003800000 */
.L_x_167:
[----:B------:R-:W-:Y:S05]  /*3030*/  BSYNC B1 ;  /* 0x0000000000017941 */ /* 0x000fea0003800000 */
.L_x_60:
[----:B------:R-:W-:Y:S05]  /*3040*/  @!P2 WARPSYNC.ALL ;  /* 0x000000000000a948 */ /* 0x000fea0003800000 */
[----:B------:R3:W4:Y:S01]  /*3050*/  @!P2 LDSM.16.M88.4 R8, [R14] ;  /* 0x000000000e08a83b */ /* 0x0007220000000200 */
[----:B------:R-:W-:-:S03]  /*3060*/  IADD3 R0, R0, 0x1, RZ ;  /* 0x0000000100007810 */ /* 0x000fc60007ffe0ff */
[----:B------:R3:W1:Y:S04]  /*3070*/  @!P2 LDSM.16.M88.4 R4, [R15] ;  /* 0x000000000f04a83b */ /* 0x0006680000000200 */
.L_x_58:
[----:B------:R-:W-:Y:S05]  /*3080*/  BSYNC B0 ;  /* 0x0000000000007941 */ /* 0x000fea0003800000 */
.L_x_57:
[--C-:B---34-:R-:W-:Y:S02]  /*3090*/  HADD2.F32 R15, -RZ, R8.reuse.H0_H0 ;  /* 0x20000008ff0f7230 */ /* 0x118fe40000004100 */
[C---:B------:R-:W-:Y:S01]  /*30a0*/  FMUL R40, R90.reuse, R40 ;  /* 0x000000285a287220 */ /* 0x040fe20000400000 */
[----:B--2---:R-:W-:Y:S02]  /*30b0*/  HADD2.F32 R21, -RZ, R8.H1_H1 ;  /* 0x30000008ff157230 */ /* 0x004fe40000004100 */
[C---:B------:R-:W-:Y:S01]  /*30c0*/  FMUL R14, R90.reuse, R41 ;  /* 0x000000295a0e7220 */ /* 0x040fe20000400000 */
[--C-:B-1----:R-:W-:Y:S02]  /*30d0*/  HADD2.F32 R25, -RZ, R9.reuse.H1_H1 ;  /* 0x30000009ff197230 */ /* 0x102fe40000004100 */
[C---:B------:R-:W-:Y:S01]  /*30e0*/  FMUL R20, R90.reuse, R43 ;  /* 0x0000002b5a147220 */ /* 0x040fe20000400000 */
[----:B------:R-:W-:Y:S02]  /*30f0*/  HADD2.F32 R23, -RZ, R9.H0_H0 ;  /* 0x20000009ff177230 */ /* 0x000fe40000004100 */
[----:B------:R-:W-:Y:S01]  /*3100*/  FMUL R42, R90, R42 ;  /* 0x0000002a5a2a7220 */ /* 0x000fe20000400000 */
[C---:B------:R-:W-:Y:S01]  /*3110*/  FFMA R40, R89.reuse, R15, R40 ;  /* 0x0000000f59287223 */ /* 0x040fe20000000028 */
[C---:B------:R-:W-:Y:S01]  /*3120*/  FFMA R15, R89.reuse, R21, R14 ;  /* 0x00000015590f7223 */ /* 0x040fe2000000000e */
[----:B------:R-:W-:Y:S01]  /*3130*/  FFMA R21, R89, R25, R20 ;  /* 0x0000001959157223 */ /* 0x000fe20000000014 */
[----:B------:R-:W-:-:S02]  /*3140*/  HADD2.F32 R22, -RZ, R10.H0_H0 ;  /* 0x2000000aff167230 */ /* 0x000fc40000004100 */
[C---:B------:R-:W-:Y:S01]  /*3150*/  FFMA R42, R89.reuse, R23, R42 ;  /* 0x00000017592a7223 */ /* 0x040fe2000000002a */
[--C-:B------:R-:W-:Y:S02]  /*3160*/  HADD2.F32 R25, -RZ, R11.reuse.H0_H0 ;  /* 0x2000000bff197230 */ /* 0x100fe40000004100 */
[C---:B------:R-:W-:Y:S01]  /*3170*/  FMUL R44, R90.reuse, R44 ;  /* 0x0000002c5a2c7220 */ /* 0x040fe20000400000 */
[C---:B------:R-:W-:Y:S01]  /*3180*/  FMUL R46, R90.reuse, R46 ;  /* 0x0000002e5a2e7220 */ /* 0x040fe20000400000 */
[----:B------:R-:W-:Y:S02]  /*3190*/  HADD2.F32 R27, -RZ, R11.H1_H1 ;  /* 0x3000000bff1b7230 */ /* 0x000fe40000004100 */
[C---:B------:R-:W-:Y:S01]  /*31a0*/  FMUL R20, R90.reuse, R47 ;  /* 0x0000002f5a147220 */ /* 0x040fe20000400000 */
[----:B------:R-:W-:Y:S02]  /*31b0*/  HADD2.F32 R23, -RZ, R10.H1_H1 ;  /* 0x3000000aff177230 */ /* 0x000fe40000004100 */
[----:B------:R-:W-:Y:S01]  /*31c0*/  FMUL R14, R90, R45 ;  /* 0x0000002d5a0e7220 */ /* 0x000fe20000400000 */
[C---:B------:R-:W-:Y:S01]  /*31d0*/  FFMA R44, R89.reuse, R22, R44 ;  /* 0x00000016592c7223 */ /* 0x040fe2000000002c */
[----:B------:R-:W-:Y:S01]  /*31e0*/  FFMA R46, R89, R25, R46 ;  /* 0x00000019592e7223 */ /* 0x000fe2000000002e */
[----:B------:R-:W-:-:S02]  /*31f0*/  HADD2.F32 R29, -RZ, R5.H0_H0 ;  /* 0x20000005ff1d7230 */ /* 0x000fc40000004100 */
[C---:B------:R-:W-:Y:S01]  /*3200*/  FFMA R25, R89.reuse, R27, R20 ;  /* 0x0000001b59197223 */ /* 0x040fe20000000014 */
[C---:B------:R-:W-:Y:S01]  /*3210*/  FMUL R50, R90.reuse, R50 ;  /* 0x000000325a327220 */ /* 0x040fe20000400000 */
[--C-:B------:R-:W-:Y:S02]  /*3220*/  HADD2.F32 R22, -RZ, R4.reuse.H0_H0 ;  /* 0x20000004ff167230 */ /* 0x100fe40000004100 */
[C---:B------:R-:W-:Y:S01]  /*3230*/  FFMA R23, R89.reuse, R23, R14 ;  /* 0x0000001759177223 */ /* 0x040fe2000000000e */
[----:B------:R-:W-:Y:S02]  /*3240*/  HADD2.F32 R31, -RZ, R5.H1_H1 ;  /* 0x30000005ff1f7230 */ /* 0x000fe40000004100 */
[C---:B------:R-:W-:Y:S01]  /*3250*/  FMUL R48, R90.reuse, R48 ;  /* 0x000000305a307220 */ /* 0x040fe20000400000 */
[----:B------:R-:W-:Y:S02]  /*3260*/  HADD2.F32 R27, -RZ, R4.H1_H1 ;  /* 0x30000004ff1b7230 */ /* 0x000fe40000004100 */
[C---:B------:R-:W-:Y:S01]  /*3270*/  FMUL R20, R90.reuse, R51 ;  /* 0x000000335a147220 */ /* 0x040fe20000400000 */
        /* <DEDUP_REMOVED lines=17> */
[----:B------:R-:W-:Y:S01]  /*3390*/  F2FP.F16.F32.PACK_AB R22, R23, R44 ;  /* 0x0000002c1716723e */ /* 0x000fe200000000ff */
[----:B------:R-:W-:Y:S05]  /*33a0*/  WARPSYNC.ALL ;  /* 0x0000000000007948 */ /* 0x000fea0003800000 */
[----:B------:R-:W-:Y:S01]  /*33b0*/  F2FP.F16.F32.PACK_AB R20, R15, R40 ;  /* 0x000000280f14723e */ /* 0x000fe200000000ff */
[----:B------:R-:W-:Y:S01]  /*33c0*/  BSSY B0, `(.L_x_62) ;  /* 0x000001a000007945 */ /* 0x000fe20003800000 */
[----:B------:R-:W-:-:S02]  /*33d0*/  F2FP.F16.F32.PACK_AB R21, R21, R42 ;  /* 0x0000002a1515723e */ /* 0x000fc400000000ff */
[----:B------:R-:W-:Y:S02]  /*33e0*/  F2FP.F16.F32.PACK_AB R23, R25, R46 ;  /* 0x0000002e1917723e */ /* 0x000fe400000000ff */
[----:B------:R-:W-:Y:S02]  /*33f0*/  F2FP.F16.F32.PACK_AB R30, R31, R52 ;  /* 0x000000341f1e723e */ /* 0x000fe400000000ff */
[----:B------:R-:W-:Y:S01]  /*3400*/  F2FP.F16.F32.PACK_AB R28, R27, R48 ;  /* 0x000000301b1c723e */ /* 0x000fe200000000ff */
[----:B------:R1:W-:Y:S01]  /*3410*/  STSM.16.M88.4 [R12+0x2200], R20 ;  /* 0x002200140c007844 */ /* 0x0003e20000000200 */
[----:B------:R-:W-:Y:S02]  /*3420*/  F2FP.F16.F32.PACK_AB R29, R29, R50 ;  /* 0x000000321d1d723e */ /* 0x000fe400000000ff */
[----:B------:R-:W-:-:S05]  /*3430*/  F2FP.F16.F32.PACK_AB R31, R33, R54 ;  /* 0x00000036211f723e */ /* 0x000fca00000000ff */
        /* <DEDUP_REMOVED lines=11> */
[----:B------:R-:W-:Y:S02]  /*34f0*/  UIADD3 UR4, UR50, 0x2200, URZ ;  /* 0x0000220032047890 */ /* 0x000fe4000fffe03f */
[----:B------:R-:W-:Y:S01]  /*3500*/  UIADD3.X UR9, URZ, UR57, URZ, UP0, !UPT ;  /* 0x000000393f097290 */ /* 0x000fe200087fe43f */
[----:B------:R-:W-:Y:S01]  /*3510*/  UMOV UR6, UR46 ;  /* 0x0000002e00067c82 */ /* 0x000fe20008000000 */
[----:B------:R-:W-:-:S07]  /*3520*/  UMOV UR7, UR47 ;  /* 0x0000002f00077c82 */ /* 0x000fce0008000000 */
[----:B------:R2:W-:Y:S01]  /*3530*/  UTMASTG.3D [UR4], [UR8] ;  /* 0x00000004080073b5 */ /* 0x0005e20008010000 */
[----:B------:R0:W-:Y:S01]  /*3540*/  UTMACMDFLUSH ;  /* 0x00000000000079b7 */ /* 0x0001e20000000000 */
[----:B--2---:R-:W-:-:S04]  /*3550*/  DEPBAR.LE SB0, 0x1 ;  /* 0x000080400000791a */ /* 0x004fc80000000000 */
.L_x_63:
[----:B------:R-:W-:Y:S05]  /*3560*/  BSYNC B0 ;  /* 0x0000000000007941 */ /* 0x000fea0003800000 */
.L_x_62:
[----:B------:R-:W-:Y:S06]  /*3570*/  BAR.SYNC.DEFER_BLOCKING 0x1, 0x100 ;  /* 0x0044000000007b1d */ /* 0x000fec0000010000 */
[----:B------:R-:W-:Y:S04]  /*3580*/  BSSY B0, `(.L_x_64) ;  /* 0x0000009000007945 */ /* 0x000fe80003800000 */
[----:B------:R-:W-:Y:S05]  /*3590*/  @!P0 BRA `(.L_x_65) ;  /* 0x00000000001c8947 */ /* 0x000fea0003800000 */
[----:B------:R-:W-:-:S13]  /*35a0*/  ISETP.NE.AND P4, PT, R99, 0x3, PT ;  /* 0x000000036300780c */ /* 0x000fda0003f85270 */
[----:B------:R-:W-:Y:S05]  /*35b0*/  @!P4 BRA `(.L_x_66) ;  /* 0x000000000004c947 */ /* 0x000fea0003800000 */
[----:B------:R-:W-:Y:S01]  /*35c0*/  BPT.TRAP 0x1 ;  /* 0x000000040000795c */ /* 0x000fe20000300000 */
.L_x_66:
[----:B------:R-:W-:-:S04]  /*35d0*/  ULEA UR4, UR39, UR50, 0x3 ;  /* 0x0000003227047291 */ /* 0x000fc8000f8e183f */
[----:B------:R-:W-:-:S04]  /*35e0*/  UIADD3 UR4, UR4, 0x80, URZ ;  /* 0x0000008004047890 */ /* 0x000fc8000fffe03f */
[----:B------:R-:W-:-:S09]  /*35f0*/  UPRMT UR4, UR49, 0x654, UR4 ;  /* 0x0000065431047896 */ /* 0x000fd20008000004 */
[----:B------:R-:W-:Y:S03]  /*3600*/  SYNCS.ARRIVE.TRANS64.RED.A1T0 RZ, [UR4], RZ ;  /* 0x000000ffffff79a7 */ /* 0x000fe60008100404 */
.L_x_65:
[----:B------:R-:W-:Y:S05]  /*3610*/  BSYNC B0 ;  /* 0x0000000000007941 */ /* 0x000fea0003800000 */
.L_x_64:
[----:B------:R-:W-:Y:S01]  /*3620*/  UIADD3 UR39, UR39, 0x1, URZ ;  /* 0x0000000127277890 */ /* 0x000fe2000fffe03f */
[----:B------:R-:W-:Y:S01]  /*3630*/  BSSY B0, `(.L_x_67) ;  /* 0x0000018000007945 */ /* 0x000fe20003800000 */
[----:B------:R-:W-:Y:S02]  /*3640*/  IMAD.MOV.U32 R14, RZ, RZ, R93 ;  /* 0x000000ffff0e7224 */ /* 0x000fe400078e005d */
[----:B------:R-:W-:-:S04]  /*3650*/  UISETP.NE.AND UP0, UPT, UR39, 0x4, UPT ;  /* 0x000000042700788c */ /* 0x000fc8000bf05270 */
[----:B------:R-:W-:Y:S01]  /*3660*/  USEL UR39, UR39, URZ, UP0 ;  /* 0x0000003f27277287 */ /* 0x000fe20008000000 */
[----:B------:R-:W-:Y:S11]  /*3670*/  @!P0 BRA `(.L_x_68) ;  /* 0x00000000004c8947 */ /* 0x000ff60003800000 */
[----:B------:R-:W-:-:S13]  /*3680*/  ISETP.NE.AND P4, PT, R99, 0x3, PT ;  /* 0x000000036300780c */ /* 0x000fda0003f85270 */
[----:B------:R-:W-:Y:S05]  /*3690*/  @!P4 BRA `(.L_x_69) ;  /* 0x000000000004c947 */ /* 0x000fea0003800000 */
[----:B------:R-:W-:Y:S01]  /*36a0*/  BPT.TRAP 0x1 ;  /* 0x000000040000795c */ /* 0x000fe20000300000 */
.L_x_69:
[C---:B------:R-:W-:Y:S01]  /*36b0*/  LEA R14, R0.reuse, UR50, 0x3 ;  /* 0x00000032000e7c11 */ /* 0x040fe2000f8e18ff */
[----:B-1----:R-:W-:Y:S01]  /*36c0*/  @!P2 IMAD R20, R0, 0x2000, R13 ;  /* 0x000020000014a824 */ /* 0x002fe200078e020d */
[----:B------:R-:W-:Y:S01]  /*36d0*/  SHF.L.U32 R15, R93, 0x1f, RZ ;  /* 0x0000001f5d0f7819 */ /* 0x000fe200000006ff */
[----:B------:R-:W-:Y:S02]  /*36e0*/  BSSY B1, `(.L_x_70) ;  /* 0x0000004000017945 */ /* 0x000fe40003800000 */
[----:B------:R-:W-:Y:S01]  /*36f0*/  @!P2 IMAD R21, R95, 0x2, R20 ;  /* 0x000000025f15a824 */ /* 0x000fe200078e0214 */
[----:B------:R-:W1:Y:S02]  /*3700*/  SYNCS.PHASECHK.TRANS64.TRYWAIT P4, [R14+URZ+0x60], R15 ;  /* 0x0000600f0e0075a7 */ /* 0x000e64000808017f */
[----:B-1----:R-:W-:Y:S05]  /*3710*/  @!P4 BRA `(.L_x_71) ;  /* 0x000000400028c947 */ /* 0x002fea0003800000 */
.L_x_168:
[----:B------:R-:W-:Y:S05]  /*3720*/  BSYNC B1 ;  /* 0x0000000000017941 */ /* 0x000fea0003800000 */
.L_x_70:
[----:B------:R-:W-:Y:S05]  /*3730*/  @!P2 WARPSYNC.ALL ;  /* 0x000000000000a948 */ /* 0x000fea0003800000 */
[----:B------:R2:W3:Y:S01]  /*3740*/  @!P2 LDSM.16.M88.4 R8, [R20] ;  /* 0x000000001408a83b */ /* 0x0004e20000000200 */
[----:B------:R-:W-:-:S03]  /*3750*/  VIADD R0, R0, 0x1 ;  /* 0x0000000100007836 */ /* 0x000fc60000000000 */
[----:B------:R2:W4:Y:S02]  /*3760*/  @!P2 LDSM.16.M88.4 R4, [R21] ;  /* 0x000000001504a83b */ /* 0x0005240000000200 */
[----:B------:R-:W-:-:S04]  /*3770*/  ISETP.NE.AND P4, PT, R0, 0x4, PT ;  /* 0x000000040000780c */ /* 0x000fc80003f85270 */
[----:B-1----:R-:W-:Y:S02]  /*3780*/  SEL R14, RZ, 0x1, P4 ;  /* 0x00000001ff0e7807 */ /* 0x002fe40002000000 */
[----:B------:R-:W-:Y:S02]  /*3790*/  SEL R0, R0, RZ, P4 ;  /* 0x000000ff00007207 */ /* 0x000fe40002000000 */
[----:B--2---:R-:W-:-:S07]  /*37a0*/  LOP3.LUT R14, R93, R14, RZ, 0x3c, !PT ;  /* 0x0000000e5d0e7212 */ /* 0x004fce00078e3cff */
.L_x_68:
[----:B------:R-:W-:Y:S05]  /*37b0*/  BSYNC B0 ;  /* 0x0000000000007941 */ /* 0x000fea0003800000 */
.L_x_67:
[--C-:B---3--:R-:W-:Y:S02]  /*37c0*/  HADD2.F32 R15, -RZ, R8.reuse.H0_H0 ;  /* 0x20000008ff0f7230 */ /* 0x108fe40000004100 */
[C---:B------:R-:W-:Y:S01]  /*37d0*/  FMUL R56, R90.reuse, R56 ;  /* 0x000000385a387220 */ /* 0x040fe20000400000 */
[----:B-1----:R-:W-:Y:S02]  /*37e0*/  HADD2.F32 R21, -RZ, R8.H1_H1 ;  /* 0x30000008ff157230 */ /* 0x002fe40000004100 */
        /* <DEDUP_REMOVED lines=13> */
[--C-:B------:R-:W-:Y:S02]  /*38c0*/  HADD2.F32 R29, -RZ, R11.reuse.H1_H1 ;  /* 0x3000000bff1d7230 */ /* 0x100fe40000004100 */
[C---:B------:R-:W-:Y:S01]  /*38d0*/  FMUL R22, R90.reuse, R63 ;  /* 0x0000003f5a167220 */ /* 0x040fe20000400000 */
[----:B------:R-:W-:Y:S02]  /*38e0*/  HADD2.F32 R27, -RZ, R11.H0_H0 ;  /* 0x2000000bff1b7230 */ /* 0x000fe40000004100 */
[----:B------:R-:W-:Y:S01]  /*38f0*/  FMUL R62, R90, R62 ;  /* 0x0000003e5a3e7220 */ /* 0x000fe20000400000 */
[C---:B------:R-:W-:Y:S01]  /*3900*/  FFMA R60, R89.reuse, R23, R60 ;  /* 0x00000017593c7223 */ /* 0x040fe2000000003c */
[C---:B------:R-:W-:Y:S01]  /*3910*/  FFMA R23, R89.reuse, R25, R20 ;  /* 0x0000001959177223 */ /* 0x040fe20000000014 */
[----:B------:R-:W-:Y:S01]  /*3920*/  FFMA R25, R89, R29, R22 ;  /* 0x0000001d59197223 */ /* 0x000fe20000000016 */
[----:B----4-:R-:W-:-:S02]  /*3930*/  HADD2.F32 R29, -RZ, R5.H0_H0 ;  /* 0x20000005ff1d7230 */ /* 0x010fc40000004100 */
[C---:B------:R-:W-:Y:S01]  /*3940*/  FFMA R62, R89.reuse, R27, R62 ;  /* 0x0000001b593e7223 */ /* 0x040fe2000000003e */
[C---:B------:R-:W-:Y:S01]  /*3950*/  FMUL R66, R90.reuse, R66 ;  /* 0x000000425a427220 */ /* 0x040fe20000400000 */
[--C-:B------:R-:W-:Y:S02]  /*3960*/  HADD2.F32 R24, -RZ, R4.reuse.H0_H0 ;  /* 0x20000004ff187230 */ /* 0x100fe40000004100 */
[C---:B------:R-:W-:Y:S01]  /*3970*/  FMUL R64, R90.reuse, R64 ;  /* 0x000000405a407220 */ /* 0x040fe20000400000 */
[----:B------:R-:W-:Y:S02]  /*3980*/  HADD2.F32 R31, -RZ, R5.H1_H1 ;  /* 0x30000005ff1f7230 */ /* 0x000fe40000004100 */
        /* <DEDUP_REMOVED lines=48> */
.L_x_73:
[----:B------:R-:W-:Y:S05]  /*3c90*/  BSYNC B0 ;  /* 0x0000000000007941 */ /* 0x000fea0003800000 */
.L_x_72:
[----:B------:R-:W-:Y:S06]  /*3ca0*/  BAR.SYNC.DEFER_BLOCKING 0x1, 0x100 ;  /* 0x0044000000007b1d */ /* 0x000fec0000010000 */
[----:B------:R-:W-:Y:S04]  /*3cb0*/  BSSY B0, `(.L_x_74) ;  /* 0x0000009000007945 */ /* 0x000fe80003800000 */
[----:B------:R-:W-:Y:S05]  /*3cc0*/  @!P0 BRA `(.L_x_75) ;  /* 0x00000000001c8947 */ /* 0x000fea0003800000 */
[----:B------:R-:W-:-:S13]  /*3cd0*/  ISETP.NE.AND P4, PT, R99, 0x3, PT ;  /* 0x000000036300780c */ /* 0x000fda0003f85270 */
[----:B------:R-:W-:Y:S05]  /*3ce0*/  @!P4 BRA `(.L_x_76) ;  /* 0x000000000004c947 */ /* 0x000fea0003800000 */
[----:B------:R-:W-:Y:S01]  /*3cf0*/  BPT.TRAP 0x1 ;  /* 0x000000040000795c */ /* 0x000fe20000300000 */
.L_x_76:
[----:B------:R-:W-:-:S04]  /*3d00*/  ULEA UR4, UR39, UR50, 0x3 ;  /* 0x0000003227047291 */ /* 0x000fc8000f8e183f */
[----:B------:R-:W-:-:S04]  /*3d10*/  UIADD3 UR4, UR4, 0x80, URZ ;  /* 0x0000008004047890 */ /* 0x000fc8000fffe03f */
[----:B------:R-:W-:-:S09]  /*3d20*/  UPRMT UR4, UR49, 0x654, UR4 ;  /* 0x0000065431047896 */ /* 0x000fd20008000004 */
[----:B------:R-:W-:Y:S03]  /*3d30*/  SYNCS.ARRIVE.TRANS64.RED.A1T0 RZ, [UR4], RZ ;  /* 0x000000ffffff79a7 */ /* 0x000fe60008100404 */
.L_x_75:
[----:B------:R-:W-:Y:S05]  /*3d40*/  BSYNC B0 ;  /* 0x0000000000007941 */ /* 0x000fea0003800000 */
.L_x_74:
[----:B------:R-:W-:Y:S01]  /*3d50*/  UIADD3 UR4, UR39, 0x1, URZ ;  /* 0x0000000127047890 */ /* 0x000fe2000fffe03f */
[----:B------:R-:W-:Y:S03]  /*3d60*/  BSSY B0, `(.L_x_77) ;  /* 0x0000012000007945 */ /* 0x000fe60003800000 */
[----:B------:R-:W-:-:S04]  /*3d70*/  UISETP.NE.AND UP0, UPT, UR4, 0x4, UPT ;  /* 0x000000040400788c */ /* 0x000fc8000bf05270 */
[----:B------:R-:W-:Y:S01]  /*3d80*/  USEL UR39, UR4, URZ, UP0 ;  /* 0x0000003f04277287 */ /* 0x000fe20008000000 */
[----:B------:R-:W-:Y:S11]  /*3d90*/  @!P0 BRA `(.L_x_78) ;  /* 0x0000000000388947 */ /* 0x000ff60003800000 */
[----:B------:R-:W-:-:S13]  /*3da0*/  ISETP.NE.AND P4, PT, R99, 0x3, PT ;  /* 0x000000036300780c */ /* 0x000fda0003f85270 */
[----:B------:R-:W-:Y:S05]  /*3db0*/  @!P4 BRA `(.L_x_79) ;  /* 0x000000000004c947 */ /* 0x000fea0003800000 */
[----:B------:R-:W-:Y:S01]  /*3dc0*/  BPT.TRAP 0x1 ;  /* 0x000000040000795c */ /* 0x000fe20000300000 */
.L_x_79:
[----:B------:R-:W-:Y:S01]  /*3dd0*/  SHF.L.U32 R14, R14, 0x1f, RZ ;  /* 0x0000001f0e0e7819 */ /* 0x000fe200000006ff */
[----:B------:R-:W-:Y:S01]  /*3de0*/  BSSY B1, `(.L_x_80) ;  /* 0x0000006000017945 */ /* 0x000fe20003800000 */
[C---:B------:R-:W-:Y:S01]  /*3df0*/  LEA R15, R0.reuse, UR50, 0x3 ;  /* 0x00000032000f7c11 */ /* 0x040fe2000f8e18ff */
[----:B------:R-:W-:-:S03]  /*3e00*/  @!P2 IMAD R0, R0, 0x2000, R13 ;  /* 0x000020000000a824 */ /* 0x000fc600078e020d */
[----:B------:R-:W2:Y:S02]  /*3e10*/  SYNCS.PHASECHK.TRANS64.TRYWAIT P4, [R15+URZ+0x60], R14 ;  /* 0x0000600e0f0075a7 */ /* 0x000ea4000808017f */
[----:B------:R-:W-:Y:S01]  /*3e20*/  @!P2 LEA R13, R95, R0, 0x1 ;  /* 0x000000005f0da211 */ /* 0x000fe200078e08ff */
[----:B--2---:R-:W-:Y:S06]  /*3e30*/  @!P4 BRA `(.L_x_81) ;  /* 0x000000380074c947 */ /* 0x004fec0003800000 */
.L_x_169:
[----:B------:R-:W-:Y:S05]  /*3e40*/  BSYNC B1 ;  /* 0x0000000000017941 */ /* 0x000fea0003800000 */
.L_x_80:
[----:B------:R-:W-:Y:S05]  /*3e50*/  @!P2 WARPSYNC.ALL ;  /* 0x000000000000a948 */ /* 0x000fea0003800000 */
[----:B------:R3:W4:Y:S04]  /*3e60*/  @!P2 LDSM.16.M88.4 R8, [R0] ;  /* 0x000000000008a83b */ /* 0x0007280000000200 */
[----:B------:R3:W1:Y:S02]  /*3e70*/  @!P2 LDSM.16.M88.4 R4, [R13] ;  /* 0x000000000d04a83b */ /* 0x0006640000000200 */
.L_x_78:
[----:B------:R-:W-:Y:S05]  /*3e80*/  BSYNC B0 ;  /* 0x0000000000007941 */ /* 0x000fea0003800000 */
.L_x_77:
[----:B-1--4-:R-:W-:Y:S02]  /*3e90*/  HADD2.F32 R22, -RZ, R10.H0_H0 ;  /* 0x2000000aff167230 */ /* 0x012fe40000004100 */
[C---:B------:R-:W-:Y:S01]  /*3ea0*/  FMUL R77, R90.reuse, R77 ;  /* 0x0000004d5a4d7220 */ /* 0x040fe20000400000 */
[----:B---3--:R-:W-:Y:S02]  /*3eb0*/  HADD2.F32 R0, -RZ, R8.H0_H0 ;  /* 0x20000008ff007230 */ /* 0x008fe40000004100 */
[C---:B------:R-:W-:Y:S01]  /*3ec0*/  FMUL R72, R90.reuse, R72 ;  /* 0x000000485a487220 */ /* 0x040fe20000400000 */
[----:B------:R-:W-:Y:S02]  /*3ed0*/  HADD2.F32 R10, -RZ, R10.H1_H1 ;  /* 0x3000000aff0a7230 */ /* 0x000fe40000004100 */
[C---:B------:R-:W-:Y:S01]  /*3ee0*/  FMUL R73, R90.reuse, R73 ;  /* 0x000000495a497220 */ /* 0x040fe20000400000 */
[--C-:B------:R-:W-:Y:S02]  /*3ef0*/  HADD2.F32 R24, -RZ, R11.reuse.H0_H0 ;  /* 0x2000000bff187230 */ /* 0x100fe40000004100 */
[----:B------:R-:W-:Y:S01]  /*3f00*/  FMUL R75, R90, R75 ;  /* 0x0000004b5a4b7220 */ /* 0x000fe20000400000 */
[----:B------:R-:W-:-:S02]  /*3f10*/  HADD2.F32 R26, -RZ, R11.H1_H1 ;  /* 0x3000000bff1a7230 */ /* 0x000fc40000004100 */
[C---:B------:R-:W-:Y:S01]  /*3f20*/  FMUL R11, R90.reuse, R76 ;  /* 0x0000004c5a0b7220 */ /* 0x040fe20000400000 */
[----:B------:R-:W-:Y:S02]  /*3f30*/  HADD2.F32 R8, -RZ, R8.H1_H1 ;  /* 0x30000008ff087230 */ /* 0x000fe40000004100 */
[C---:B------:R-:W-:Y:S01]  /*3f40*/  FMUL R13, R90.reuse, R78 ;  /* 0x0000004e5a0d7220 */ /* 0x040fe20000400000 */
[--C-:B--2---:R-:W-:Y:S02]  /*3f50*/  HADD2.F32 R14, -RZ, R9.reuse.H0_H0 ;  /* 0x20000009ff0e7230 */ /* 0x104fe40000004100 */
[C---:B------:R-:W-:Y:S01]  /*3f60*/  FMUL R79, R90.reuse, R79 ;  /* 0x0000004f5a4f7220 */ /* 0x040fe20000400000 */
[----:B------:R-:W-:Y:S02]  /*3f70*/  HADD2.F32 R20, -RZ, R9.H1_H1 ;  /* 0x30000009ff147230 */ /* 0x000fe40000004100 */
[----:B------:R-:W-:Y:S01]  /*3f80*/  FMUL R9, R90, R74 ;  /* 0x0000004a5a097220 */ /* 0x000fe20000400000 */
[----:B------:R-:W-:-:S02]  /*3f90*/  HADD2.F32 R28, -RZ, R4.H0_H0 ;  /* 0x20000004ff1c7230 */ /* 0x000fc40000004100 */
[C---:B------:R-:W-:Y:S01]  /*3fa0*/  FMUL R15, R90.reuse, R80 ;  /* 0x000000505a0f7220 */ /* 0x040fe20000400000 */
[----:B------:R-:W-:Y:S02]  /*3fb0*/  HADD2.F32 R34, -RZ, R6.H0_H0 ;  /* 0x20000006ff227230 */ /* 0x000fe40000004100 */
        /* <DEDUP_REMOVED lines=58> */
.L_x_83:
[----:B------:R-:W-:Y:S05]  /*4360*/  BSYNC B0 ;  /* 0x0000000000007941 */ /* 0x000fea0003800000 */
.L_x_82:
[----:B------:R-:W-:Y:S06]  /*4370*/  BAR.SYNC.DEFER_BLOCKING 0x1, 0x100 ;  /* 0x0044000000007b1d */ /* 0x000fec0000010000 */
[----:B------:R-:W-:Y:S04]  /*4380*/  BSSY B0, `(.L_x_84) ;  /* 0x0000009000007945 */ /* 0x000fe80003800000 */
[----:B------:R-:W-:Y:S05]  /*4390*/  @!P0 BRA `(.L_x_85) ;  /* 0x00000000001c8947 */ /* 0x000fea0003800000 */
[----:B------:R-:W-:-:S13]  /*43a0*/  ISETP.NE.AND P0, PT, R99, 0x3, PT ;  /* 0x000000036300780c */ /* 0x000fda0003f05270 */
[----:B------:R-:W-:Y:S05]  /*43b0*/  @!P0 BRA `(.L_x_86) ;  /* 0x0000000000048947 */ /* 0x000fea0003800000 */
[----:B------:R-:W-:Y:S01]  /*43c0*/  BPT.TRAP 0x1 ;  /* 0x000000040000795c */ /* 0x000fe20000300000 */
.L_x_86:
[----:B------:R-:W-:-:S04]  /*43d0*/  ULEA UR4, UR39, UR50, 0x3 ;  /* 0x0000003227047291 */ /* 0x000fc8000f8e183f */
[----:B------:R-:W-:-:S04]  /*43e0*/  UIADD3 UR4, UR4, 0x80, URZ ;  /* 0x0000008004047890 */ /* 0x000fc8000fffe03f */
[----:B------:R-:W-:-:S09]  /*43f0*/  UPRMT UR4, UR49, 0x654, UR4 ;  /* 0x0000065431047896 */ /* 0x000fd20008000004 */
[----:B------:R-:W-:Y:S03]  /*4400*/  SYNCS.ARRIVE.TRANS64.RED.A1T0 RZ, [UR4], RZ ;  /* 0x000000ffffff79a7 */ /* 0x000fe60008100404 */
.L_x_85:
[----:B------:R-:W-:Y:S05]  /*4410*/  BSYNC B0 ;  /* 0x0000000000007941 */ /* 0x000fea0003800000 */
.L_x_84:
[----:B------:R-:W-:Y:S01]  /*4420*/  IADD3 R16, P0, R16, UR52, RZ ;  /* 0x0000003410107c10 */ /* 0x000fe2000ff1e0ff */
[----:B------:R-:W-:Y:S01]  /*4430*/  ULDC.64 UR4, c[0x0][0x8f8] ;  /* 0x00023e0000047ab9 */ /* 0x000fe20000000a00 */
[----:B------:R-:W-:Y:S01]  /*4440*/  UIADD3 UR39, UR39, 0x1, URZ ;  /* 0x0000000127277890 */ /* 0x000fe2000fffe03f */
[----:B------:R-:W-:Y:S01]  /*4450*/  PRMT R0, RZ, 0x7610, R0 ;  /* 0x00007610ff007816 */ /* 0x000fe20000000000 */
[----:B------:R-:W-:Y:S01]  /*4460*/  UMOV UR47, 0xffffffff ;  /* 0xffffffff002f7882 */ /* 0x000fe20000000000 */
[----:B------:R-:W-:Y:S01]  /*4470*/  IADD3.X R17, R17, UR38, RZ, P0, !PT ;  /* 0x0000002611117c10 */ /* 0x000fe200087fe4ff */
[----:B------:R-:W-:Y:S01]  /*4480*/  UISETP.NE.AND UP0, UPT, UR39, 0x4, UPT ;  /* 0x000000042700788c */ /* 0x000fe2000bf05270 */
[----:B------:R-:W-:Y:S01]  /*4490*/  ISETP.GE.U32.AND P0, PT, R16, UR4, PT ;  /* 0x0000000410007c0c */ /* 0x000fe2000bf06070 */
[----:B------:R-:W-:Y:S02]  /*44a0*/  IMAD.MOV.U32 R22, RZ, RZ, -0x1 ;  /* 0xffffffffff167424 */ /* 0x000fe400078e00ff */
[----:B------:R-:W-:Y:S01]  /*44b0*/  USEL UR39, UR39, URZ, UP0 ;  /* 0x0000003f27277287 */ /* 0x000fe20008000000 */
[----:B------:R-:W-:Y:S01]  /*44c0*/  ISETP.GE.U32.AND.EX P0, PT, R17, UR5, PT, P0 ;  /* 0x0000000511007c0c */ /* 0x000fe2000bf06100 */
[----:B------:R-:W-:-:S12]  /*44d0*/  IMAD.MOV.U32 R23, RZ, RZ, -0x1 ;  /* 0xffffffffff177424 */ /* 0x000fd800078e00ff */
[----:B------:R-:W-:Y:S05]  /*44e0*/  @P0 BRA `(.L_x_87) ;  /* 0x00000004004c0947 */ /* 0x000fea0003800000 */
[----:B-1----:R-:W1:Y:S01]  /*44f0*/  LDC.64 R10, c[0x0][0x8d0] ;  /* 0x00023400ff0a7b82 */ /* 0x002e620000000a00 */
[----:B------:R-:W2:Y:S01]  /*4500*/  S2R R12, SR_CTAID.X ;  /* 0x00000000000c7919 */ /* 0x000ea20000002500 */
[----:B------:R-:W-:Y:S02]  /*4510*/  IMAD.MOV.U32 R8, RZ, RZ, R16 ;  /* 0x000000ffff087224 */ /* 0x000fe400078e0010 */
[----:B------:R-:W-:Y:S01]  /*4520*/  IMAD.MOV.U32 R9, RZ, RZ, R17 ;  /* 0x000000ffff097224 */ /* 0x000fe200078e0011 */
[----:B------:R-:W3:Y:S03]  /*4530*/  S2R R20, SR_CTAID.Y ;  /* 0x0000000000147919 */ /* 0x000ee60000002600 */
[----:B------:R-:W4:Y:S08]  /*4540*/  LDC R0, c[0x0][0x8d8] ;  /* 0x00023600ff007b82 */ /* 0x000f300000000800 */
[----:B------:R-:W2:Y:S01]  /*4550*/  LDC.64 R14, c[0x0][0x8c8] ;  /* 0x00023200ff0e7b82 */ /* 0x000ea20000000a00 */
[----:B-1----:R-:W-:-:S04]  /*4560*/  ISETP.NE.U32.AND P0, PT, R10, RZ, PT ;  /* 0x000000ff0a00720c */ /* 0x002fc80003f05070 */
[----:B------:R-:W-:-:S13]  /*4570*/  ISETP.NE.AND.EX P0, PT, R11, RZ, PT, P0 ;  /* 0x000000ff0b00720c */ /* 0x000fda0003f05300 */
[----:B--234-:R-:W-:Y:S05]  /*4580*/  @!P0 BRA `(.L_x_88) ;  /* 0x0000000000288947 */ /* 0x01cfea0003800000 */
        /* <DEDUP_REMOVED lines=10> */
.L_x_88:
[-CC-:B------:R-:W-:Y:S01]  /*4630*/  SHF.R.U64 R29, R8, R0.reuse, R9.reuse ;  /* 0x00000000081d7219 */ /* 0x180fe20000001209 */
[----:B------:R-:W1:Y:S01]  /*4640*/  LDC.64 R24, c[0x0][0x8e8] ;  /* 0x00023a00ff187b82 */ /* 0x000e620000000a00 */
[----:B------:R-:W-:Y:S01]  /*4650*/  SHF.R.U32.HI R0, RZ, R0, R9 ;  /* 0x00000000ff007219 */ /* 0x000fe20000011609 */
[----:B------:R-:W-:Y:S01]  /*4660*/  ULDC UR4, c[0x0][0x150] ;  /* 0x0000540000047ab9 */ /* 0x000fe20000000800 */
[----:B------:R-:W-:Y:S02]  /*4670*/  IADD3 R3, P0, RZ, -R29, RZ ;  /* 0x8000001dff037210 */ /* 0x000fe40007f1e0ff */
[----:B------:R-:W-:-:S03]  /*4680*/  I2FP.F32.U32 R7, R12 ;  /* 0x0000000c00077245 */ /* 0x000fc60000201000 */
[----:B------:R-:W2:Y:S01]  /*4690*/  LDC R6, c[0x0][0x8c0] ;  /* 0x00023000ff067b82 */ /* 0x000ea20000000800 */
[----:B------:R-:W-:Y:S02]  /*46a0*/  IMAD.X R5, RZ, RZ, ~R0, P0 ;  /* 0x000000ffff057224 */ /* 0x000fe400000e0e00 */
[----:B------:R-:W-:Y:S01]  /*46b0*/  FMUL R7, R7, UR4 ;  /* 0x0000000407077c20 */ /* 0x000fe20008400000 */
[----:B------:R-:W-:Y:S01]  /*46c0*/  ULDC UR4, c[0x0][0x154] ;  /* 0x0000550000047ab9 */ /* 0x000fe20000000800 */
[-C--:B------:R-:W-:Y:S02]  /*46d0*/  IMAD R0, R5, R14.reuse, RZ ;  /* 0x0000000e05007224 */ /* 0x080fe400078e02ff */
[C---:B------:R-:W-:Y:S01]  /*46e0*/  IMAD.WIDE.U32 R4, R3.reuse, R14, R16 ;  /* 0x0000000e03047225 */ /* 0x040fe200078e0010 */
[----:B------:R-:W3:Y:S01]  /*46f0*/  LDC R11, c[0x0][0x8b0] ;  /* 0x00022c00ff0b7b82 */ /* 0x000ee20000000800 */
[----:B------:R-:W4:Y:S02]  /*4700*/  F2I.U32.TRUNC.NTZ R7, R7 ;  /* 0x0000000700077305 */ /* 0x000f24000020f000 */
[----:B------:R-:W-:-:S04]  /*4710*/  IMAD R3, R3, R15, R0 ;  /* 0x0000000f03037224 */ /* 0x000fc800078e0200 */
[----:B------:R-:W-:Y:S01]  /*4720*/  IMAD.IADD R3, R5, 0x1, R3 ;  /* 0x0000000105037824 */ /* 0x000fe200078e0203 */
[----:B------:R-:W5:Y:S01]  /*4730*/  LDC R8, c[0x0][0x900] ;  /* 0x00024000ff087b82 */ /* 0x000f620000000800 */
[----:B------:R-:W-:Y:S02]  /*4740*/  I2FP.F32.U32 R5, R20 ;  /* 0x0000001400057245 */ /* 0x000fe40000201000 */
[----:B-1----:R-:W-:-:S04]  /*4750*/  ISETP.NE.U32.AND P0, PT, R24, RZ, PT ;  /* 0x000000ff1800720c */ /* 0x002fc80003f05070 */
[----:B------:R-:W-:Y:S01]  /*4760*/  ISETP.NE.AND.EX P0, PT, R25, RZ, PT, P0 ;  /* 0x000000ff1900720c */ /* 0x000fe20003f05300 */
[----:B------:R-:W1:Y:S01]  /*4770*/  LDC R9, c[0x0][0x144] ;  /* 0x00005100ff097b82 */ /* 0x000e620000000800 */
[-C--:B--2---:R-:W-:Y:S01]  /*4780*/  SHF.R.U32.HI R0, RZ, R6.reuse, R3 ;  /* 0x00000006ff007219 */ /* 0x084fe20000011603 */
[----:B----4-:R-:W-:Y:S01]  /*4790*/  IMAD.MOV R7, RZ, RZ, -R7 ;  /* 0x000000ffff077224 */ /* 0x010fe200078e0a07 */
[----:B------:R-:W-:Y:S01]  /*47a0*/  SHF.R.U64 R13, R4, R6, R3 ;  /* 0x00000006040d7219 */ /* 0x000fe20000001203 */
[----:B------:R-:W-:-:S04]  /*47b0*/  FMUL R6, R5, UR4 ;  /* 0x0000000405067c20 */ /* 0x000fc80008400000 */
[----:B------:R-:W2:Y:S01]  /*47c0*/  LDC R21, c[0x0][0x148] ;  /* 0x00005200ff157b82 */ /* 0x000ea20000000800 */
[-CC-:B---3--:R-:W-:Y:S02]  /*47d0*/  SHF.R.U64 R10, R13, R11.reuse, R0.reuse ;  /* 0x0000000b0d0a7219 */ /* 0x188fe40000001200 */
[----:B------:R-:W-:Y:S02]  /*47e0*/  SHF.R.U32.HI R3, RZ, R11, R0 ;  /* 0x0000000bff037219 */ /* 0x000fe40000011600 */
[----:B------:R3:W4:Y:S03]  /*47f0*/  F2I.U32.TRUNC.NTZ R0, R6 ;  /* 0x0000000600007305 */ /* 0x000726000020f000 */
[----:B------:R-:W2:Y:S01]  /*4800*/  LDC R14, c[0x0][0x8f0] ;  /* 0x00023c00ff0e7b82 */ /* 0x000ea20000000800 */
[-CC-:B-----5:R-:W-:Y:S02]  /*4810*/  SHF.R.U64 R15, R10, R8.reuse, R3.reuse ;  /* 0x000000080a0f7219 */ /* 0x1a0fe40000001203 */
[----:B------:R-:W-:-:S03]  /*4820*/  SHF.R.U32.HI R5, RZ, R8, R3 ;  /* 0x00000008ff057219 */ /* 0x000fc60000011603 */
[----:B------:R-:W-:Y:S02]  /*4830*/  IMAD.MOV.U32 R4, RZ, RZ, R15 ;  /* 0x000000ffff047224 */ /* 0x000fe400078e000f */
[----:B------:R-:W2:Y:S01]  /*4840*/  LDC R26, c[0x0][0x8e0] ;  /* 0x00023800ff1a7b82 */ /* 0x000ea20000000800 */
[----:B-1----:R-:W-:-:S07]  /*4850*/  IMAD R23, R9, R7, R12 ;  /* 0x0000000709177224 */ /* 0x002fce00078e020c */
[----:B------:R-:W1:Y:S08]  /*4860*/  LDC R27, c[0x0][0x8b8] ;  /* 0x00022e00ff1b7b82 */ /* 0x000e700000000800 */
[----:B------:R-:W1:Y:S01]  /*4870*/  LDC R28, c[0x0][0x8a8] ;  /* 0x00022a00ff1c7b82 */ /* 0x000e620000000800 */
[----:B---34-:R-:W-:Y:S05]  /*4880*/  @!P0 BRA `(.L_x_89) ;  /* 0x0000000000288947 */ /* 0x018fea0003800000 */
[----:B------:R-:W3:Y:S02]  /*4890*/  LDC R4, c[0x0][0x8f4] ;  /* 0x00023d00ff047b82 */ /* 0x000ee40000000800 */
[----:B---3--:R-:W-:-:S04]  /*48a0*/  IADD3 R3, P0, R15, R4, RZ ;  /* 0x000000040f037210 */ /* 0x008fc80007f1e0ff */
[----:B------:R-:W-:-:S05]  /*48b0*/  IADD3.X R11, RZ, R5, RZ, P0, !PT ;  /* 0x00000005ff0b7210 */ /* 0x000fca00007fe4ff */
[----:B------:R-:W-:-:S04]  /*48c0*/  IMAD.WIDE.U32 R4, R11, R24, RZ ;  /* 0x000000180b047225 */ /* 0x000fc800078e00ff */
[----:B------:R-:W-:-:S04]  /*48d0*/  IMAD.WIDE.U32 R6, P0, R3, R25, R4 ;  /* 0x0000001903067225 */ /* 0x000fc80007800004 */
[----:B------:R-:W-:-:S04]  /*48e0*/  IMAD.WIDE.U32 R4, R3, R24, RZ ;  /* 0x0000001803047225 */ /* 0x000fc800078e00ff */
[----:B------:R-:W-:Y:S01]  /*48f0*/  IMAD.X R9, RZ, RZ, RZ, P0 ;  /* 0x000000ffff097224 */ /* 0x000fe200000e06ff */
[----:B------:R-:W-:Y:S01]  /*4900*/  IADD3 RZ, P0, R5, R6, RZ ;  /* 0x0000000605ff7210 */ /* 0x000fe20007f1e0ff */
[----:B------:R-:W-:-:S04]  /*4910*/  IMAD.MOV.U32 R8, RZ, RZ, R7 ;  /* 0x000000ffff087224 */ /* 0x000fc800078e0007 */
[----:B------:R-:W-:-:S08]  /*4920*/  IMAD.WIDE.U32.X R4, R11, R25, R8, P0 ;  /* 0x000000190b047225 */ /* 0x000fd000000e0408 */
.L_x_89:
[----:B------:R-:W-:Y:S02]  /*4930*/  ISETP.NE.AND P0, PT, R2, 0x1, PT ;  /* 0x000000010200780c */ /* 0x000fe40003f05270 */
[----:B--2---:R-:W-:Y:S01]  /*4940*/  SHF.R.U64 R3, R4, R14, R5 ;  /* 0x0000000e04037219 */ /* 0x004fe20000001205 */
[----:B------:R-:W-:Y:S01]  /*4950*/  IMAD.MOV R5, RZ, RZ, -R0 ;  /* 0x000000ffff057224 */ /* 0x000fe200078e0a00 */
[----:B------:R-:W-:Y:S02]  /*4960*/  LOP3.LUT R0, R10, R97, RZ, 0xc0, !PT ;  /* 0x000000610a007212 */ /* 0x000fe400078ec0ff */
[----:B------:R-:W-:Y:S01]  /*4970*/  R2UR UR47, R29 ;  /* 0x000000001d2f72ca */ /* 0x000fe200000e0000 */
[----:B------:R-:W-:Y:S02]  /*4980*/  IMAD.MOV R4, RZ, RZ, -R3 ;  /* 0x000000ffff047224 */ /* 0x000fe400078e0a03 */
[----:B------:R-:W-:Y:S01]  /*4990*/  IMAD R22, R91, R3, R0 ;  /* 0x000000035b167224 */ /* 0x000fe200078e0200 */
[----:B------:R-:W-:Y:S01]  /*49a0*/  LOP3.LUT R3, R13, R96, RZ, 0xc0, !PT ;  /* 0x000000600d037212 */ /* 0x000fe200078ec0ff */
[----:B------:R-:W-:-:S02]  /*49b0*/  IMAD R0, R4, R26, R15 ;  /* 0x0000001a04007224 */ /* 0x000fc400078e020f */
[----:B------:R-:W-:Y:S02]  /*49c0*/  @P0 IMAD R23, R21, R5, R20 ;  /* 0x0000000515170224 */ /* 0x000fe400078e0214 */
[----:B-1----:R-:W-:Y:S02]  /*49d0*/  IMAD R3, R0, R28, R3 ;  /* 0x0000001c00037224 */ /* 0x002fe400078e0203 */
[----:B------:R-:W-:Y:S02]  /*49e0*/  IMAD R22, R22, R27, R23 ;  /* 0x0000001b16167224 */ /* 0x000fe400078e0217 */
[----:B------:R-:W-:-:S03]  /*49f0*/  IMAD.MOV.U32 R0, RZ, RZ, 0x1 ;  /* 0x00000001ff007424 */ /* 0x000fc600078e00ff */
[----:B------:R-:W-:Y:S02]  /*4a00*/  SEL R23, R3, R22, !P0 ;  /* 0x0000001603177207 */ /* 0x000fe40004000000 */
[----:B------:R-:W-:-:S07]  /*4a10*/  SEL R22, R22, R3, !P0 ;  /* 0x0000000316167207 */ /* 0x000fce0004000000 */
.L_x_87:
[----:B------:R-:W-:Y:S01]  /*4a20*/  LOP3.LUT P0, RZ, R0, 0xff, RZ, 0xc0, !PT ;  /* 0x000000ff00ff7812 */ /* 0x000fe2000780c0ff */
[----:B------:R-:W-:Y:S02]  /*4a30*/  UIMAD.WIDE.U32 UR4, UR42, -0x55555555, URZ ;  /* 0xaaaaaaab2a0478a5 */ /* 0x000fe4000f8e003f */
[----:B------:R-:W-:Y:S02]  /*4a40*/  UIADD3 UR40, UR40, 0x4, URZ ;  /* 0x0000000428287890 */ /* 0x000fe4000fffe03f */
[----:B------:R-:W-:-:S04]  /*4a50*/  USHF.R.U32.HI UR4, URZ, 0x2, UR5 ;  /* 0x000000023f047899 */ /* 0x000fc80008011605 */
[----:B------:R-:W-:-:S04]  /*4a60*/  UIMAD UR42, UR4, -0x6, UR42 ;  /* 0xfffffffa042a78a4 */ /* 0x000fc8000f8e022a */
[----:B------:R-:W-:Y:S08]  /*4a70*/  @P0 BRA `(.L_x_90) ;  /* 0xffffffc800f00947 */ /* 0x000ff0000383ffff */
[----:B------:R-:W-:-:S13]  /*4a80*/  PLOP3.LUT P0, PT, PT, PT, PT, 0x8, 0x0 ;  /* 0x000000000000781c */ /* 0x000fda0003f0e170 */
.L_x_17:
[----:B------:R-:W-:Y:S05]  /*4a90*/  @P0 BRA `(.L_x_9) ;  /* 0x0000002800e80947 */ /* 0x000fea0003800000 */
[----:B------:R-:W-:Y:S01]  /*4aa0*/  ULDC.64 UR6, c[0x0][0x588] ;  /* 0x0001620000067ab9 */ /* 0x000fe20000000a00 */
[----:B------:R-:W-:Y:S01]  /*4ab0*/  ISETP.NE.AND.EX P1, PT, R102, RZ, PT, P1 ;  /* 0x000000ff6600720c */ /* 0x000fe20003f25310 */
[----:B------:R-:W-:-:S04]  /*4ac0*/  DEPBAR.LE SB0, 0x0 ;  /* 0x000080000000791a */ /* 0x000fc80000000000 */
[----:B------:R-:W-:Y:S01]  /*4ad0*/  ISETP.NE.U32.AND P0, PT, RZ, UR6, PT ;  /* 0x00000006ff007c0c */ /* 0x000fe2000bf05070 */
[----:B------:R-:W-:Y:S03]  /*4ae0*/  BSSY B0, `(.L_x_91) ;  /* 0x0000014000007945 */ /* 0x000fe60003800000 */
[----:B------:R-:W-:-:S13]  /*4af0*/  ISETP.NE.AND.EX P0, PT, RZ, UR7, PT, P0 ;  /* 0x00000007ff007c0c */ /* 0x000fda000bf05300 */
[----:B------:R-:W-:Y:S05]  /*4b00*/  @P0 BRA P1, `(.L_x_92) ;  /* 0x0000000000440947 */ /* 0x000fea0000800000 */
[----:B------:R-:W-:-:S04]  /*4b10*/  ISETP.NE.U32.AND P0, PT, R101, RZ, PT ;  /* 0x000000ff6500720c */ /* 0x000fc80003f05070 */
[----:B------:R-:W-:-:S13]  /*4b20*/  ISETP.NE.AND.EX P0, PT, R102, RZ, PT, P0 ;  /* 0x000000ff6600720c */ /* 0x000fda0003f05300 */
[----:B------:R-:W-:Y:S05]  /*4b30*/  @!P0 BRA `(.L_x_93) ;  /* 0x00000000002c8947 */ /* 0x000fea0003800000 */
[----:B------:R-:W-:-:S13]  /*4b40*/  LOP3.LUT P0, RZ, R88, 0xff, RZ, 0xc0, !PT ;  /* 0x000000ff58ff7812 */ /* 0x000fda000780c0ff */
[----:B------:R-:W-:Y:S05]  /*4b50*/  @!P0 BRA `(.L_x_94) ;  /* 0x0000000000108947 */ /* 0x000fea0003800000 */
[----:B-----5:R-:W-:-:S13]  /*4b60*/  FSETP.NEU.AND P0, PT, R89, RZ, PT ;  /* 0x000000ff5900720b */ /* 0x020fda0003f0d000 */
[----:B------:R-:W-:Y:S05]  /*4b70*/  @!P0 BREAK B0 ;  /* 0x0000000000008942 */ /* 0x000fea0003800000 */
[----:B------:R-:W-:Y:S05]  /*4b80*/  @P0 BRA `(.L_x_92) ;  /* 0x0000000000240947 */ /* 0x000fea0003800000 */
[----:B------:R-:W-:Y:S05]  /*4b90*/  BRA `(.L_x_9) ;  /* 0x0000002800a87947 */ /* 0x000fea0003800000 */
.L_x_94:
[----:B------:R-:W-:-:S04]  /*4ba0*/  ISETP.NE.U32.AND P0, PT, RZ, UR6, PT ;  /* 0x00000006ff007c0c */ /* 0x000fc8000bf05070 */
[----:B------:R-:W-:-:S13]  /*4bb0*/  ISETP.NE.AND.EX P0, PT, RZ, UR7, PT, P0 ;  /* 0x00000007ff007c0c */ /* 0x000fda000bf05300 */
[----:B------:R-:W-:Y:S05]  /*4bc0*/  @!P0 BREAK B0 ;  /* 0x0000000000008942 */ /* 0x000fea0003800000 */
[----:B------:R-:W-:Y:S05]  /*4bd0*/  @P0 BRA `(.L_x_92) ;  /* 0x0000000000100947 */ /* 0x000fea0003800000 */
[----:B------:R-:W-:Y:S05]  /*4be0*/  BRA `(.L_x_9) ;  /* 0x0000002800947947 */ /* 0x000fea0003800000 */
.L_x_93:
[----:B-----5:R-:W-:-:S13]  /*4bf0*/  FSETP.NEU.AND P0, PT, R89, RZ, PT ;  /* 0x000000ff5900720b */ /* 0x020fda0003f0d000 */
[----:B------:R-:W-:Y:S05]  /*4c00*/  @!P0 BREAK B0 ;  /* 0x0000000000008942 */ /* 0x000fea0003800000 */
[----:B------:R-:W-:Y:S05]  /*4c10*/  @!P0 BRA `(.L_x_9) ;  /* 0x0000002800888947 */ /* 0x000fea0003800000 */
.L_x_92:
[----:B------:R-:W-:Y:S05]  /*4c20*/  BSYNC B0 ;  /* 0x0000000000007941 */ /* 0x000fea0003800000 */
.L_x_91:
[----:B------:R-:W-:-:S04]  /*4c30*/  LOP3.LUT R18, R18, 0x1, RZ, 0xfc, !PT ;  /* 0x0000000112127812 */ /* 0x000fc800078efcff */
[----:B------:R-:W-:-:S13]  /*4c40*/  ISETP.NE.AND P0, PT, R18, 0x3, PT ;  /* 0x000000031200780c */ /* 0x000fda0003f05270 */
[----:B------:R-:W-:Y:S05]  /*4c50*/  @!P0 BRA `(.L_x_95) ;  /* 0x0000000000048947 */ /* 0x000fea0003800000 */
[----:B------:R-:W-:Y:S01]  /*4c60*/  BPT.TRAP 0x1 ;  /* 0x000000040000795c */ /* 0x000fe20000300000 */
.L_x_95:
[----:B------:R-:W3:Y:S01]  /*4c70*/  S2UR UR5, SR_CgaCtaId ;  /* 0x00000000000579c3 */ /* 0x000ee20000008800 */
[----:B------:R-:W-:Y:S02]  /*4c80*/  UMOV UR4, 0x400 ;  /* 0x0000040000047882 */ /* 0x000fe40000000000 */
[----:B---3--:R-:W-:-:S04]  /*4c90*/  ULEA UR4, UR5, UR4, 0x18 ;  /* 0x0000000405047291 */ /* 0x008fc8000f8ec03f */
[----:B------:R-:W-:-:S04]  /*4ca0*/  ULEA UR4, UR39, UR4, 0x3 ;  /* 0x0000000427047291 */ /* 0x000fc8000f8e183f */
[----:B------:R-:W-:-:S04]  /*4cb0*/  UIADD3 UR4, UR4, 0x80, URZ ;  /* 0x0000008004047890 */ /* 0x000fc8000fffe03f */
[----:B------:R-:W-:-:S09]  /*4cc0*/  UPRMT UR4, UR5, 0x654, UR4 ;  /* 0x0000065405047896 */ /* 0x000fd20008000004 */
[----:B------:R-:W-:Y:S01]  /*4cd0*/  SYNCS.ARRIVE.TRANS64.RED.A1T0 RZ, [UR4], RZ ;  /* 0x000000ffffff79a7 */ /* 0x000fe20008100404 */
[----:B------:R-:W-:Y:S05]  /*4ce0*/  BRA `(.L_x_9) ;  /* 0x0000002800547947 */ /* 0x000fea0003800000 */
.L_x_8:
[----:B------:R-:W-:Y:S01]  /*4cf0*/  ULDC.64 UR4, c[0x0][0x8f8] ;  /* 0x00023e0000047ab9 */ /* 0x000fe20000000a00 */
[----:B------:R-:W-:Y:S01]  /*4d00*/  PRMT R11, RZ, 0x7610, R11 ;  /* 0x00007610ff0b7816 */ /* 0x000fe2000000000b */
[----:B------:R-:W-:Y:S01]  /*4d10*/  IMAD.MOV.U32 R20, RZ, RZ, -0x1 ;  /* 0xffffffffff147424 */ /* 0x000fe200078e00ff */
[----:B------:R-:W-:Y:S01]  /*4d20*/  ISETP.GE.U32.AND P0, PT, R16, UR4, PT ;  /* 0x0000000410007c0c */ /* 0x000fe2000bf06070 */
[----:B------:R-:W-:Y:S01]  /*4d30*/  IMAD.MOV.U32 R7, RZ, RZ, -0x1 ;  /* 0xffffffffff077424 */ /* 0x000fe200078e00ff */
[----:B------:R-:W-:Y:S02]  /*4d40*/  MOV R21, 0xffffffff ;  /* 0xffffffff00157802 */ /* 0x000fe40000000f00 */
[----:B------:R-:W-:-:S13]  /*4d50*/  ISETP.GE.U32.AND.EX P0, PT, R17, UR5, PT, P0 ;  /* 0x0000000511007c0c */ /* 0x000fda000bf06100 */
        /* <DEDUP_REMOVED lines=19> */
.L_x_97:
[-CC-:B------:R-:W-:Y:S01]  /*4e90*/  SHF.R.U64 R22, R20, R24.reuse, R21.reuse ;  /* 0x0000001814167219 */ /* 0x180fe20000001215 */
[----:B------:R-:W1:Y:S01]  /*4ea0*/  LDC R28, c[0x0][0x8c0] ;  /* 0x00023000ff1c7b82 */ /* 0x000e620000000800 */
[----:B------:R-:W-:Y:S01]  /*4eb0*/  SHF.R.U32.HI R7, RZ, R24, R21 ;  /* 0x00000018ff077219 */ /* 0x000fe20000011615 */
[----:B------:R-:W-:Y:S01]  /*4ec0*/  ULDC UR4, c[0x0][0x150] ;  /* 0x0000540000047ab9 */ /* 0x000fe20000000800 */
[----:B------:R-:W-:-:S05]  /*4ed0*/  IADD3 R9, P0, RZ, -R22, RZ ;  /* 0x80000016ff097210 */ /* 0x000fca0007f1e0ff */
[----:B------:R-:W2:Y:S01]  /*4ee0*/  LDC.64 R32, c[0x0][0x8e8] ;  /* 0x00023a00ff207b82 */ /* 0x000ea20000000a00 */
[----:B------:R-:W-:Y:S02]  /*4ef0*/  IMAD.X R7, RZ, RZ, ~R7, P0 ;  /* 0x000000ffff077224 */ /* 0x000fe400000e0e07 */
[----:B------:R-:W-:-:S04]  /*4f00*/  IMAD.WIDE.U32 R12, R9, R26, R16 ;  /* 0x0000001a090c7225 */ /* 0x000fc800078e0010 */
[----:B------:R-:W-:Y:S01]  /*4f10*/  IMAD R14, R7, R26, RZ ;  /* 0x0000001a070e7224 */ /* 0x000fe200078e02ff */
[----:B------:R-:W3:Y:S03]  /*4f20*/  LDC R30, c[0x0][0x8b0] ;  /* 0x00022c00ff1e7b82 */ /* 0x000ee60000000800 */
[----:B------:R-:W-:Y:S01]  /*4f30*/  IMAD R7, R9, R27, R14 ;  /* 0x0000001b09077224 */ /* 0x000fe200078e020e */
[----:B------:R-:W-:Y:S01]  /*4f40*/  I2FP.F32.U32 R9, R8 ;  /* 0x0000000800097245 */ /* 0x000fe20000201000 */
[----:B------:R-:W-:Y:S02]  /*4f50*/  IMAD.MOV.U32 R14, RZ, RZ, -0x1 ;  /* 0xffffffffff0e7424 */ /* 0x000fe400078e00ff */
[----:B------:R-:W-:Y:S01]  /*4f60*/  IMAD.IADD R7, R13, 0x1, R7 ;  /* 0x000000010d077824 */ /* 0x000fe200078e0207 */
[----:B------:R-:W4:Y:S01]  /*4f70*/  LDC R11, c[0x0][0x144] ;  /* 0x00005100ff0b7b82 */ /* 0x000f220000000800 */
[----:B------:R-:W-:Y:S01]  /*4f80*/  FMUL R9, R9, UR4 ;  /* 0x0000000409097c20 */ /* 0x000fe20008400000 */
[----:B------:R-:W-:-:S02]  /*4f90*/  ULDC UR4, c[0x0][0x154] ;  /* 0x0000550000047ab9 */ /* 0x000fc40000000800 */
[--C-:B-1----:R-:W-:Y:S02]  /*4fa0*/  SHF.R.U64 R20, R12, R28, R7.reuse ;  /* 0x0000001c0c147219 */ /* 0x102fe40000001207 */
[----:B------:R-:W-:Y:S01]  /*4fb0*/  I2FP.F32.U32 R12, R10 ;  /* 0x0000000a000c7245 */ /* 0x000fe20000201000 */
[----:B------:R-:W1:Y:S01]  /*4fc0*/  F2I.U32.TRUNC.NTZ R9, R9 ;  /* 0x0000000900097305 */ /* 0x000e62000020f000 */
[----:B------:R-:W4:Y:S01]  /*4fd0*/  LDC R23, c[0x0][0x148] ;  /* 0x00005200ff177b82 */ /* 0x000f220000000800 */
[----:B--2---:R-:W-:Y:S02]  /*4fe0*/  ISETP.NE.U32.AND P0, PT, R32, RZ, PT ;  /* 0x000000ff2000720c */ /* 0x004fe40003f05070 */
[----:B------:R-:W-:Y:S01]  /*4ff0*/  FMUL R13, R12, UR4 ;  /* 0x000000040c0d7c20 */ /* 0x000fe20008400000 */
[----:B------:R-:W-:Y:S01]  /*5000*/  SHF.R.U32.HI R7, RZ, R28, R7 ;  /* 0x0000001cff077219 */ /* 0x000fe20000011607 */
[----:B------:R-:W-:Y:S01]  /*5010*/  ULDC UR4, c[0x0][0x900] ;  /* 0x0002400000047ab9 */ /* 0x000fe20000000800 */
[----:B------:R-:W-:Y:S01]  /*5020*/  ISETP.NE.AND.EX P0, PT, R33, RZ, PT, P0 ;  /* 0x000000ff2100720c */ /* 0x000fe20003f05300 */
[----:B------:R2:W2:Y:S01]  /*5030*/  F2I.U32.TRUNC.NTZ R21, R13 ;  /* 0x0000000d00157305 */ /* 0x0004a2000020f000 */
[----:B------:R-:W2:Y:S01]  /*5040*/  LDC R25, c[0x0][0x8a8] ;  /* 0x00022a00ff197b82 */ /* 0x000ea20000000800 */
[----:B---3--:R-:W-:-:S02]  /*5050*/  SHF.R.U64 R24, R20, R30, R7 ;  /* 0x0000001e14187219 */ /* 0x008fc40000001207 */
[----:B------:R-:W-:Y:S02]  /*5060*/  SHF.R.U32.HI R7, RZ, R30, R7 ;  /* 0x0000001eff077219 */ /* 0x000fe40000011607 */
[----:B------:R-:W-:Y:S01]  /*5070*/  SHF.L.U32 R30, R14, UR4, RZ ;  /* 0x000000040e1e7c19 */ /* 0x000fe200080006ff */
[----:B-1----:R-:W-:Y:S01]  /*5080*/  IMAD.MOV R12, RZ, RZ, -R9 ;  /* 0x000000ffff0c7224 */ /* 0x002fe200078e0a09 */
[--C-:B------:R-:W-:Y:S01]  /*5090*/  SHF.R.U64 R26, R24, UR4, R7.reuse ;  /* 0x00000004181a7c19 */ /* 0x100fe20008001207 */
[----:B------:R-:W1:Y:S01]  /*50a0*/  LDC R27, c[0x0][0x8f0] ;  /* 0x00023c00ff1b7b82 */ /* 0x000e620000000800 */
[----:B------:R-:W-:Y:S01]  /*50b0*/  SHF.R.U32.HI R9, RZ, UR4, R7 ;  /* 0x00000004ff097c19 */ /* 0x000fe20008011607 */
[----:B----4-:R-:W-:Y:S01]  /*50c0*/  IMAD R28, R11, R12, R8 ;  /* 0x0000000c0b1c7224 */ /* 0x010fe200078e0208 */
[----:B------:R-:W-:-:S05]  /*50d0*/  MOV R8, R26 ;  /* 0x0000001a00087202 */ /* 0x000fca0000000f00 */
[----:B------:R-:W3:Y:S08]  /*50e0*/  LDC R29, c[0x0][0x8e0] ;  /* 0x00023800ff1d7b82 */ /* 0x000ef00000000800 */
[----:B------:R-:W4:Y:S01]  /*50f0*/  LDC R31, c[0x0][0x8b8] ;  /* 0x00022e00ff1f7b82 */ /* 0x000f220000000800 */
[----:B------:R-:W-:Y:S05]  /*5100*/  @!P0 BRA `(.L_x_98) ;  /* 0x0000000000288947 */ /* 0x000fea0003800000 */
[----:B------:R-:W5:Y:S02]  /*5110*/  LDC R7, c[0x0][0x8f4] ;  /* 0x00023d00ff077b82 */ /* 0x000f640000000800 */
[----:B-----5:R-:W-:-:S05]  /*5120*/  IADD3 R7, P0, R26, R7, RZ ;  /* 0x000000071a077210 */ /* 0x020fca0007f1e0ff */
[----:B------:R-:W-:-:S04]  /*5130*/  IMAD.X R11, RZ, RZ, R9, P0 ;  /* 0x000000ffff0b7224 */ /* 0x000fc800000e0609 */
[----:B------:R-:W-:-:S04]  /*5140*/  IMAD.WIDE.U32 R8, R11, R32, RZ ;  /* 0x000000200b087225 */ /* 0x000fc800078e00ff */
[----:B--2---:R-:W-:-:S04]  /*5150*/  IMAD.WIDE.U32 R12, P0, R7, R33, R8 ;  /* 0x00000021070c7225 */ /* 0x004fc80007800008 */
[----:B------:R-:W-:-:S04]  /*5160*/  IMAD.WIDE.U32 R8, R7, R32, RZ ;  /* 0x0000002007087225 */ /* 0x000fc800078e00ff */
[----:B------:R-:W-:Y:S01]  /*5170*/  IMAD.X R15, RZ, RZ, RZ, P0 ;  /* 0x000000ffff0f7224 */ /* 0x000fe200000e06ff */
[----:B------:R-:W-:Y:S01]  /*5180*/  IADD3 RZ, P0, R9, R12, RZ ;  /* 0x0000000c09ff7210 */ /* 0x000fe20007f1e0ff */
[----:B------:R-:W-:-:S04]  /*5190*/  IMAD.MOV.U32 R14, RZ, RZ, R13 ;  /* 0x000000ffff0e7224 */ /* 0x000fc800078e000d */
[----:B------:R-:W-:-:S08]  /*51a0*/  IMAD.WIDE.U32.X R8, R11, R33, R14, P0 ;  /* 0x000000210b087225 */ /* 0x000fd000000e040e */
.L_x_98:
[----:B------:R-:W-:Y:S01]  /*51b0*/  ISETP.NE.AND P0, PT, R2, 0x1, PT ;  /* 0x000000010200780c */ /* 0x000fe20003f05270 */
[----:B------:R-:W-:Y:S01]  /*51c0*/  USHF.L.U32 UR4, UR37, UR4, URZ ;  /* 0x0000000425047299 */ /* 0x000fe2000800063f */
[----:B------:R-:W-:Y:S01]  /*51d0*/  LOP3.LUT R7, RZ, R30, RZ, 0x33, !PT ;  /* 0x0000001eff077212 */ /* 0x000fe200078e33ff */
[----:B--2---:R-:W-:Y:S01]  /*51e0*/  IMAD.MOV R21, RZ, RZ, -R21 ;  /* 0x000000ffff157224 */ /* 0x004fe200078e0a15 */
[----:B-1----:R-:W-:Y:S01]  /*51f0*/  SHF.R.U64 R8, R8, R27, R9 ;  /* 0x0000001b08087219 */ /* 0x002fe20000001209 */
[----:B------:R-:W-:Y:S01]  /*5200*/  VIADD R11, R25, 0xffffffff ;  /* 0xffffffff190b7836 */ /* 0x000fe20000000000 */
[----:B------:R-:W-:Y:S02]  /*5210*/  LOP3.LUT R7, R24, R7, RZ, 0xc0, !PT ;  /* 0x0000000718077212 */ /* 0x000fe400078ec0ff */
[----:B------:R-:W-:-:S05]  /*5220*/  IADD3 R9, -R8, RZ, RZ ;  /* 0x000000ff08097210 */ /* 0x000fca0007ffe1ff */
[----:B------:R-:W-:Y:S02]  /*5230*/  @P0 IMAD R28, R23, R21, R10 ;  /* 0x00000015171c0224 */ /* 0x000fe400078e020a */
[----:B------:R-:W-:Y:S01]  /*5240*/  IMAD R21, R8, UR4, R7 ;  /* 0x0000000408157c24 */ /* 0x000fe2000f8e0207 */
[----:B------:R-:W-:Y:S01]  /*5250*/  LOP3.LUT R8, R20, R11, RZ, 0xc0, !PT ;  /* 0x0000000b14087212 */ /* 0x000fe200078ec0ff */
[----:B---3--:R-:W-:Y:S02]  /*5260*/  IMAD R7, R9, R29, R26 ;  /* 0x0000001d09077224 */ /* 0x008fe400078e021a */
[----:B----4-:R-:W-:Y:S02]  /*5270*/  IMAD R21, R21, R31, R28 ;  /* 0x0000001f15157224 */ /* 0x010fe400078e021c */
[----:B------:R-:W-:Y:S02]  /*5280*/  IMAD R8, R7, R25, R8 ;  /* 0x0000001907087224 */ /* 0x000fe400078e0208 */
[----:B------:R-:W-:-:S02]  /*5290*/  IMAD.MOV.U32 R11, RZ, RZ, 0x1 ;  /* 0x00000001ff0b7424 */ /* 0x000fc400078e00ff */
[----:B------:R-:W-:Y:S01]  /*52a0*/  IMAD.MOV.U32 R7, RZ, RZ, R22 ;  /* 0x000000ffff077224 */ /* 0x000fe200078e0016 */
[----:B------:R-:W-:Y:S02]  /*52b0*/  SEL R20, R8, R21, !P0 ;  /* 0x0000001508147207 */ /* 0x000fe40004000000 */
[----:B------:R-:W-:-:S07]  /*52c0*/  SEL R21, R21, R8, !P0 ;  /* 0x0000000815157207 */ /* 0x000fce0004000000 */
.L_x_96:
[----:B------:R-:W-:-:S08]  /*52d0*/  NOP ;  /* 0x0000000000007918 */ /* 0x000fd00000000000 */
[----:B------:R-:W1:-:S00]  /*52e0*/  USETMAXREG.DEALLOC.CTAPOOL 0x28 ;  /* 0x00000028000079c8 */ /* 0x000e4000080e0500 */
[----:B-1----:R-:W-:-:S13]  /*52f0*/  ISETP.NE.AND P0, PT, R0, 0x1, PT ;  /* 0x000000010000780c */ /* 0x002fda0003f05270 */
[----:B------:R-:W-:Y:S05]  /*5300*/  @!P0 BRA `(.L_x_9) ;  /* 0x0000002000cc8947 */ /* 0x000fea0003800000 */
[----:B------:R-:W-:Y:S05]  /*5310*/  @!P3 BRA `(.L_x_99) ;  /* 0x0000001000b0b947 */ /* 0x000fea0003800000 */
[----:B------:R-:W-:-:S04]  /*5320*/  PRMT R3, R6, 0x9910, RZ ;  /* 0x0000991006037816 */ /* 0x000fc800000000ff */
[----:B------:R-:W-:-:S04]  /*5330*/  ISETP.NE.AND P0, PT, R3, RZ, PT ;  /* 0x000000ff0300720c */ /* 0x000fc80003f05270 */
[----:B------:R-:W-:-:S13]  /*5340*/  ISETP.NE.OR P0, PT, R0, 0x2, !P0 ;  /* 0x000000020000780c */ /* 0x000fda0004705670 */
[----:B------:R-:W-:Y:S05]  /*5350*/  @P0 BRA `(.L_x_9) ;  /* 0x0000002000b80947 */ /* 0x000fea0003800000 */
[----:B------:R-:W-:-:S13]  /*5360*/  LOP3.LUT P1, RZ, R11, 0xff, RZ, 0xc0, !PT ;  /* 0x000000ff0bff7812 */ /* 0x000fda000782c0ff */
[----:B------:R-:W-:Y:S05]  /*5370*/  @!P1 BRA `(.L_x_100) ;  /* 0x0000000000189947 */ /* 0x000fea0003800000 */
[----:B------:R-:W-:Y:S01]  /*5380*/  UMOV UR4, 0x400 ;  /* 0x0000040000047882 */ /* 0x000fe20000000000 */
[----:B------:R-:W-:Y:S01]  /*5390*/  IMAD.MOV.U32 R0, RZ, RZ, RZ ;  /* 0x000000ffff007224 */ /* 0x000fe200078e00ff */
[----:B------:R-:W-:-:S04]  /*53a0*/  ULEA UR4, UR36, UR4, 0x18 ;  /* 0x0000000424047291 */ /* 0x000fc8000f8ec03f */
[----:B------:R-:W-:-:S05]  /*53b0*/  SHF.L.U32 R0, R0, 0x1f, RZ ;  /* 0x0000001f00007819 */ /* 0x000fca00000006ff */
[----:B------:R-:W1:Y:S02]  /*53c0*/  SYNCS.PHASECHK.TRANS64.TRYWAIT P0, [UR4+0xa8], R0 ;  /* 0x0000a800ff0075a7 */ /* 0x000e640008000144 */
[----:B-1----:R-:W-:Y:S05]  /*53d0*/  @!P0 BRA `(.L_x_101) ;  /* 0x0000002400208947 */ /* 0x002fea0003800000 */
.L_x_100:
[----:B------:R-:W-:Y:S01]  /*53e0*/  PRMT R9, RZ, 0x7610, R9 ;  /* 0x00007610ff097816 */ /* 0x000fe20000000009 */
[----:B------:R-:W-:Y:S06]  /*53f0*/  @P2 BRA `(.L_x_102) ;  /* 0x0000000000242947 */ /* 0x000fec0003800000 */
[----:B------:R-:W-:Y:S02]  /*5400*/  ULDC.64 UR4, c[0x0][0x588] ;  /* 0x0001620000047ab9 */ /* 0x000fe40000000a00 */
[----:B------:R-:W-:-:S04]  /*5410*/  ISETP.NE.U32.AND P0, PT, RZ, UR4, PT ;  /* 0x00000004ff007c0c */ /* 0x000fc8000bf05070 */
[----:B------:R-:W-:-:S13]  /*5420*/  ISETP.NE.AND.EX P0, PT, RZ, UR5, PT, P0 ;  /* 0x00000005ff007c0c */ /* 0x000fda000bf05300 */
[----:B------:R-:W-:Y:S05]  /*5430*/  @!P0 BRA `(.L_x_103) ;  /* 0x00000000000c8947 */ /* 0x000fea0003800000 */
[----:B------:R3:W5:Y:S01]  /*5440*/  LDG.E R11, desc[UR54][R4.64] ;  /* 0x00000036040b7981 */ /* 0x000762000c1e1900 */
[----:B------:R-:W-:Y:S01]  /*5450*/  IMAD.MOV.U32 R9, RZ, RZ, 0x1 ;  /* 0x00000001ff097424 */ /* 0x000fe200078e00ff */
[----:B------:R-:W-:Y:S06]  /*5460*/  BRA `(.L_x_102) ;  /* 0x0000000000087947 */ /* 0x000fec0003800000 */
.L_x_103:
[----:B------:R-:W2:Y:S01]  /*5470*/  LDC R11, c[0x0][0x580] ;  /* 0x00016000ff0b7b82 */ /* 0x000ea20000000800 */
[----:B------:R-:W-:-:S07]  /*5480*/  IMAD.MOV.U32 R9, RZ, RZ, 0x1 ;  /* 0x00000001ff097424 */ /* 0x000fce00078e00ff */
.L_x_102:
[----:B-1----:R-:W-:Y:S01]  /*5490*/  MOV R0, 0x1 ;  /* 0x0000000100007802 */ /* 0x002fe20000000f00 */
[----:B------:R-:W-:Y:S06]  /*54a0*/  @!P1 BRA `(.L_x_104) ;  /* 0x0000000c00dc9947 */ /* 0x000fec0003800000 */
[----:B------:R-:W1:Y:S01]  /*54b0*/  LDC R3, c[0x0][0x8a8] ;  /* 0x00022a00ff037b82 */ /* 0x000e620000000800 */
[----:B------:R-:W-:Y:S01]  /*54c0*/  IMAD.MOV.U32 R0, RZ, RZ, -0x1 ;  /* 0xffffffffff007424 */ /* 0x000fe200078e00ff */
[----:B------:R-:W-:Y:S01]  /*54d0*/  ULDC UR4, c[0x0][0x900] ;  /* 0x0002400000047ab9 */ /* 0x000fe20000000800 */
[----:B------:R-:W-:Y:S01]  /*54e0*/  LOP3.LUT R10, R18, 0x2, RZ, 0xfc, !PT ;  /* 0x00000002120a7812 */ /* 0x000fe200078efcff */
[----:B------:R-:W-:Y:S01]  /*54f0*/  ULDC.64 UR6, c[0x0][0x198] ;  /* 0x0000660000067ab9 */ /* 0x000fe20000000a00 */
[----:B------:R-:W-:Y:S02]  /*5500*/  USHF.L.U32 UR13, UR37, UR4, URZ ;  /* 0x00000004250d7299 */ /* 0x000fe4000800063f */
[----:B------:R-:W-:Y:S01]  /*5510*/  SHF.L.U32 R8, R0, UR4, RZ ;  /* 0x0000000400087c19 */ /* 0x000fe200080006ff */
[----:B------:R-:W-:Y:S01]  /*5520*/  IMAD.MOV.U32 R0, RZ, RZ, 0x1 ;  /* 0x00000001ff007424 */ /* 0x000fe200078e00ff */
[----:B------:R-:W-:Y:S01]  /*5530*/  ULDC.64 UR14, c[0x0][0x588] ;  /* 0x00016200000e7ab9 */ /* 0x000fe20000000a00 */
[----:B------:R-:W-:Y:S01]  /*5540*/  ULDC.64 UR22, c[0x0][0x8f8] ;  /* 0x00023e0000167ab9 */ /* 0x000fe20000000a00 */
[----:B------:R-:W-:Y:S01]  /*5550*/  LOP3.LUT R8, RZ, R8, RZ, 0x33, !PT ;  /* 0x00000008ff087212 */ /* 0x000fe200078e33ff */
[----:B------:R-:W-:Y:S01]  /*5560*/  ULDC.64 UR24, c[0x0][0x590] ;  /* 0x0001640000187ab9 */ /* 0x000fe20000000a00 */
[----:B-1----:R-:W-:-:S07]  /*5570*/  VIADD R3, R3, 0xffffffff ;  /* 0xffffffff03037836 */ /* 0x002fce0000000000 */
.L_x_136:
[----:B------:R-:W-:Y:S02]  /*5580*/  ISETP.NE.U32.AND P0, PT, RZ, UR24, PT ;  /* 0x00000018ff007c0c */ /* 0x000fe4000bf05070 */
[----:B------:R-:W-:Y:S02]  /*5590*/  R2UR UR19, R21 ;  /* 0x00000000151372ca */ /* 0x000fe400000e0000 */
[----:B------:R-:W-:Y:S02]  /*55a0*/  R2UR UR18, R20 ;  /* 0x00000000141272ca */ /* 0x000fe400000e0000 */
[----:B------:R-:W-:-:S09]  /*55b0*/  ISETP.NE.AND.EX P0, PT, RZ, UR25, PT, P0 ;  /* 0x00000019ff007c0c */ /* 0x000fd2000bf05300 */
[----:B------:R-:W-:Y:S02]  /*55c0*/  USHF.L.U32 UR19, UR19, 0x7, URZ ;  /* 0x0000000713137899 */ /* 0x000fe4000800063f */
[----:B------:R-:W-:Y:S02]  /*55d0*/  USHF.L.U32 UR18, UR18, 0x7, URZ ;  /* 0x0000000712127899 */ /* 0x000fe4000800063f */
[----:B--2-4-:R-:W-:Y:S10]  /*55e0*/  @!P0 BRA `(.L_x_105) ;  /* 0x00000000002c8947 */ /* 0x014ff40003800000 */
[----:B------:R-:W-:-:S04]  /*55f0*/  ISETP.NE.U32.AND P1, PT, RZ, UR14, PT ;  /* 0x0000000eff007c0c */ /* 0x000fc8000bf25070 */
[----:B------:R-:W-:-:S13]  /*5600*/  ISETP.NE.AND.EX P1, PT, RZ, UR15, PT, P1 ;  /* 0x0000000fff007c0c */ /* 0x000fda000bf25310 */
[----:B------:R-:W-:Y:S05]  /*5610*/  @!P1 BRA `(.L_x_106) ;  /* 0x0000000000189947 */ /* 0x000fea0003800000 */
[----:B---3--:R-:W1:Y:S01]  /*5620*/  LDC.64 R4, c[0x0][0x588] ;  /* 0x00016200ff047b82 */ /* 0x008e620000000a00 */
[----:B------:R-:W-:-:S04]  /*5630*/  IMAD R9, R7, UR24, RZ ;  /* 0x0000001807097c24 */ /* 0x000fc8000f8e02ff */
[----:B-1----:R-:W-:-:S05]  /*5640*/  IMAD.WIDE R4, R9, 0x4, R4 ;  /* 0x0000000409047825 */ /* 0x002fca00078e0204 */
[----:B--2--5:R4:W5:Y:S01]  /*5650*/  LDG.E R11, desc[UR54][R4.64] ;  /* 0x00000036040b7981 */ /* 0x024962000c1e1900 */
[----:B------:R-:W-:Y:S01]  /*5660*/  IMAD.MOV.U32 R9, RZ, RZ, 0x1 ;  /* 0x00000001ff097424 */ /* 0x000fe200078e00ff */
[----:B------:R-:W-:Y:S06]  /*5670*/  BRA `(.L_x_105) ;  /* 0x0000000000087947 */ /* 0x000fec0003800000 */
.L_x_106:
[----:B--2--5:R-:W1:Y:S01]  /*5680*/  LDC R11, c[0x0][0x580] ;  /* 0x00016000ff0b7b82 */ /* 0x024e620000000800 */
[----:B------:R-:W-:-:S07]  /*5690*/  IMAD.MOV.U32 R9, RZ, RZ, 0x1 ;  /* 0x00000001ff097424 */ /* 0x000fce00078e00ff */
.L_x_105:
[----:B------:R-:W-:Y:S05]  /*56a0*/  @!P0 BRA `(.L_x_107) ;  /* 0x00000000001c8947 */ /* 0x000fea0003800000 */
[----:B------:R-:W-:-:S13]  /*56b0*/  LOP3.LUT P2, RZ, R9, 0xff, RZ, 0xc0, !PT ;  /* 0x000000ff09ff7812 */ /* 0x000fda000784c0ff */
[----:B---34-:R-:W3:Y:S02]  /*56c0*/  @!P2 LDC.64 R4, c[0x0][0x588] ;  /* 0x00016200ff04ab82 */ /* 0x018ee40000000a00 */
[----:B---3--:R-:W-:-:S04]  /*56d0*/  @!P2 ISETP.NE.U32.AND P0, PT, R4, RZ, PT ;  /* 0x000000ff0400a20c */ /* 0x008fc80003f05070 */
[----:B------:R-:W-:Y:S02]  /*56e0*/  @!P2 ISETP.NE.AND.EX P1, PT, R5, RZ, PT, P0 ;  /* 0x000000ff0500a20c */ /* 0x000fe40003f25300 */
[----:B-12--5:R-:W-:Y:S02]  /*56f0*/  @P2 FSETP.EQ.AND P0, PT, R11, RZ, PT ;  /* 0x000000ff0b00220b */ /* 0x026fe40003f02000 */
[----:B------:R-:W-:Y:S01]  /*5700*/  @!P2 PLOP3.LUT P0, PT, P1, PT, PT, 0x8, 0x0 ;  /* 0x000000000000a81c */ /* 0x000fe20000f0e170 */
[----:B------:R-:W-:-:S12]  /*5710*/  BRA `(.L_x_108) ;  /* 0x0000000000047947 */ /* 0x000fd80003800000 */
.L_x_107:
[----:B-12--5:R-:W-:-:S13]  /*5720*/  FSETP.EQ.AND P0, PT, R11, RZ, PT ;  /* 0x000000ff0b00720b */ /* 0x026fda0003f02000 */
.L_x_108:
[----:B------:R-:W-:Y:S02]  /*5730*/  ISETP.NE.AND P2, PT, R10, 0x3, PT ;  /* 0x000000030a00780c */ /* 0x000fe40003f45270 */
[----:B------:R-:W-:-:S04]  /*5740*/  ELECT P1, URZ, PT ;  /* 0x00000000003f782f */ /* 0x000fc80003820000 */
[----:B------:R-:W-:-:S07]  /*5750*/  PLOP3.LUT P0, PT, P1, P0, PT, 0x20, 0x0 ;  /* 0x000000000000781c */ /* 0x000fce0000f00470 */
[----:B------:R-:W-:Y:S06]  /*5760*/  @!P2 BRA `(.L_x_109) ;  /* 0x000000000004a947 */ /* 0x000fec0003800000 */
[----:B------:R-:W-:Y:S01]  /*5770*/  BPT.TRAP 0x1 ;  /* 0x000000040000795c */ /* 0x000fe20000300000 */
.L_x_109:
[----:B------:R-:W1:Y:S01]  /*5780*/  S2UR UR36, SR_CgaCtaId ;  /* 0x00000000002479c3 */ /* 0x000e620000008800 */
[----:B------:R-:W-:Y:S01]  /*5790*/  UMOV UR4, 0x400 ;  /* 0x0000040000047882 */ /* 0x000fe20000000000 */
[----:B---34-:R-:W-:Y:S01]  /*57a0*/  SHF.L.U32 R4, R0, 0x1f, RZ ;  /* 0x0000001f00047819 */ /* 0x018fe200000006ff */
[----:B-1----:R-:W-:-:S09]  /*57b0*/  ULEA UR4, UR36, UR4, 0x18 ;  /* 0x0000000424047291 */ /* 0x002fd2000f8ec03f */
[----:B------:R-:W1:Y:S02]  /*57c0*/  SYNCS.PHASECHK.TRANS64.TRYWAIT P1, [UR4+0x80], R4 ;  /* 0x00008004ff0075a7 */ /* 0x000e640008020144 */
[----:B-1----:R-:W-:Y:S05]  /*57d0*/  @!P1 BRA `(.L_x_110) ;  /* 0x0000002000389947 */ /* 0x002fea0003800000 */
.L_x_170:
[----:B------:R-:W-:Y:S04]  /*57e0*/  BSSY B0, `(.L_x_111) ;  /* 0x000000e000007945 */ /* 0x000fe80003800000 */
[----:B------:R-:W-:Y:S05]  /*57f0*/  @!P0 BRA `(.L_x_112) ;  /* 0x0000000000308947 */ /* 0x000fea0003800000 */
[----:B------:R-:W-:Y:S01]  /*5800*/  R2UR UR20, R7 ;  /* 0x00000000071472ca */ /* 0x000fe200000e0000 */
[----:B------:R-:W-:Y:S02]  /*5810*/  UIADD3 UR8, UP0, UR6, 0x3f0, URZ ;  /* 0x000003f006087890 */ /* 0x000fe4000ff1e03f */
[----:B------:R-:W-:Y:S02]  /*5820*/  UIADD3 UR16, UR4, 0x200, URZ ;  /* 0x0000020004107890 */ /* 0x000fe4000fffe03f */
[----:B------:R-:W-:Y:S02]  /*5830*/  UIADD3 UR17, UR4, 0x60, URZ ;  /* 0x0000006004117890 */ /* 0x000fe4000fffe03f */
[----:B------:R-:W-:Y:S01]  /*5840*/  UIADD3.X UR9, URZ, UR7, URZ, UP0, !UPT ;  /* 0x000000073f097290 */ /* 0x000fe200087fe43f */
[----:B------:R-:W-:Y:S01]  /*5850*/  UMOV UR10, 0x0 ;  /* 0x00000000000a7882 */ /* 0x000fe20000000000 */
[----:B------:R-:W-:-:S07]  /*5860*/  UMOV UR11, 0x10000000 ;  /* 0x10000000000b7882 */ /* 0x000fce0000000000 */
[----:B------:R2:W-:Y:S02]  /*5870*/  UTMALDG.3D [UR16], [UR8], desc[UR10] ;  /* 0x00000a10080075b4 */ /* 0x0005e40008011000 */
[----:B--2---:R-:W-:Y:S05]  /*5880*/  @!P2 BRA `(.L_x_113) ;  /* 0x000000000004a947 */ /* 0x004fea0003800000 */
[----:B------:R-:W-:Y:S01]  /*5890*/  BPT.TRAP 0x1 ;  /* 0x000000040000795c */ /* 0x000fe20000300000 */
.L_x_113:
[----:B-1----:R-:W1:Y:S02]  /*58a0*/  LDC R5, c[0x0][0x800] ;  /* 0x00020000ff057b82 */ /* 0x002e640000000800 */
[----:B-1----:R2:W-:Y:S02]  /*58b0*/  SYNCS.ARRIVE.TRANS64.RED.A0TR RZ, [UR4+0x60], R5 ;  /* 0x00006005ffff79a7 */ /* 0x0025e40008300404 */
.L_x_112:
[----:B------:R-:W-:Y:S05]  /*58c0*/  BSYNC B0 ;  /* 0x0000000000007941 */ /* 0x000fea0003800000 */
.L_x_111:
[----:B------:R-:W-:Y:S05]  /*58d0*/  @!P2 BRA `(.L_x_114) ;  /* 0x000000000004a947 */ /* 0x000fea0003800000 */
[----:B------:R-:W-:Y:S01]  /*58e0*/  BPT.TRAP 0x1 ;  /* 0x000000040000795c */ /* 0x000fe20000300000 */
.L_x_114:
[----:B------:R-:W-:-:S04]  /*58f0*/  UIADD3 UR5, UR4, 0x60, URZ ;  /* 0x0000006004057890 */ /* 0x000fc8000fffe03f */
[----:B------:R-:W-:-:S09]  /*5900*/  UPRMT UR5, UR36, 0x654, UR5 ;  /* 0x0000065424057896 */ /* 0x000fd20008000005 */
[----:B------:R-:W-:Y:S01]  /*5910*/  SYNCS.ARRIVE.TRANS64.RED.A1T0 RZ, [UR5], RZ ;  /* 0x000000ffffff79a7 */ /* 0x000fe20008100405 */
[----:B------:R-:W-:Y:S05]  /*5920*/  @!P2 BRA `(.L_x_115) ;  /* 0x000000000004a947 */ /* 0x000fea0003800000 */
[----:B------:R-:W-:Y:S01]  /*5930*/  BPT.TRAP 0x1 ;  /* 0x000000040000795c */ /* 0x000fe20000300000 */
.L_x_115:
[----:B------:R-:W3:Y:S02]  /*5940*/  SYNCS.PHASECHK.TRANS64.TRYWAIT P1, [UR4+0x88], R4 ;  /* 0x00008804ff0075a7 */ /* 0x000ee40008020144 */
[----:B---3--:R-:W-:Y:S05]  /*5950*/  @!P1 BRA `(.L_x_116) ;  /* 0x0000001c00f09947 */ /* 0x008fea0003800000 */
.L_x_171:
[----:B------:R-:W-:Y:S04]  /*5960*/  BSSY B0, `(.L_x_117) ;  /* 0x0000010000007945 */ /* 0x000fe80003800000 */
[----:B------:R-:W-:Y:S05]  /*5970*/  @!P0 BRA `(.L_x_118) ;  /* 0x0000000000388947 */ /* 0x000fea0003800000 */
[----:B------:R-:W-:Y:S01]  /*5980*/  UIADD3 UR16, UP0, UR6, 0x3f0, URZ ;  /* 0x000003f006107890 */ /* 0x000fe2000ff1e03f */
[----:B------:R-:W-:Y:S01]  /*5990*/  R2UR UR12, R7 ;  /* 0x00000000070c72ca */ /* 0x000fe200000e0000 */
[----:B------:R-:W-:Y:S02]  /*59a0*/  UIADD3 UR10, UR18, 0x20, URZ ;  /* 0x00000020120a7890 */ /* 0x000fe4000fffe03f */
[----:B------:R-:W-:Y:S02]  /*59b0*/  UIADD3 UR8, UR4, 0x2200, URZ ;  /* 0x0000220004087890 */ /* 0x000fe4000fffe03f */
[----:B------:R-:W-:Y:S02]  /*59c0*/  UIADD3 UR9, UR4, 0x68, URZ ;  /* 0x0000006804097890 */ /* 0x000fe4000fffe03f */
[----:B------:R-:W-:Y:S01]  /*59d0*/  UIADD3.X UR17, URZ, UR7, URZ, UP0, !UPT ;  /* 0x000000073f117290 */ /* 0x000fe200087fe43f */
[----:B------:R-:W-:Y:S01]  /*59e0*/  UMOV UR20, 0x0 ;  /* 0x0000000000147882 */ /* 0x000fe20000000000 */
[----:B------:R-:W-:Y:S01]  /*59f0*/  UMOV UR21, 0x10000000 ;  /* 0x1000000000157882 */ /* 0x000fe20000000000 */
[----:B------:R-:W-:-:S06]  /*5a00*/  UMOV UR11, UR19 ;  /* 0x00000013000b7c82 */ /* 0x000fcc0008000000 */
[----:B------:R3:W-:Y:S02]  /*5a10*/  UTMALDG.3D [UR8], [UR16], desc[UR20] ;  /* 0x00001408100075b4 */ /* 0x0007e40008011000 */
[----:B---3--:R-:W-:Y:S05]  /*5a20*/  @!P2 BRA `(.L_x_119) ;  /* 0x000000000004a947 */ /* 0x008fea0003800000 */
[----:B------:R-:W-:Y:S01]  /*5a30*/  BPT.TRAP 0x1 ;  /* 0x000000040000795c */ /* 0x000fe20000300000 */
.L_x_119:
[----:B-12---:R-:W1:Y:S02]  /*5a40*/  LDC R5, c[0x0][0x800] ;  /* 0x00020000ff057b82 */ /* 0x006e640000000800 */
[----:B-1----:R3:W-:Y:S02]  /*5a50*/  SYNCS.ARRIVE.TRANS64.RED.A0TR RZ, [UR4+0x68], R5 ;  /* 0x00006805ffff79a7 */ /* 0x0027e40008300404 */
.L_x_118:
[----:B------:R-:W-:Y:S05]  /*5a60*/  BSYNC B0 ;  /* 0x0000000000007941 */ /* 0x000fea0003800000 */
.L_x_117:
[----:B------:R-:W-:Y:S05]  /*5a70*/  @!P2 BRA `(.L_x_120) ;  /* 0x000000000004a947 */ /* 0x000fea0003800000 */
[----:B------:R-:W-:Y:S01]  /*5a80*/  BPT.TRAP 0x1 ;  /* 0x000000040000795c */ /* 0x000fe20000300000 */
.L_x_120:
[----:B------:R-:W-:-:S04]  /*5a90*/  UIADD3 UR5, UR4, 0x68, URZ ;  /* 0x0000006804057890 */ /* 0x000fc8000fffe03f */
[----:B------:R-:W-:-:S09]  /*5aa0*/  UPRMT UR5, UR36, 0x654, UR5 ;  /* 0x0000065424057896 */ /* 0x000fd20008000005 */
[----:B------:R-:W-:Y:S01]  /*5ab0*/  SYNCS.ARRIVE.TRANS64.RED.A1T0 RZ, [UR5], RZ ;  /* 0x000000ffffff79a7 */ /* 0x000fe20008100405 */
[----:B------:R-:W-:Y:S05]  /*5ac0*/  @!P2 BRA `(.L_x_121) ;  /* 0x000000000004a947 */ /* 0x000fea0003800000 */
[----:B------:R-:W-:Y:S01]  /*5ad0*/  BPT.TRAP 0x1 ;  /* 0x000000040000795c */ /* 0x000fe20000300000 */
.L_x_121:
[----:B------:R-:W4:Y:S02]  /*5ae0*/  SYNCS.PHASECHK.TRANS64.TRYWAIT P1, [UR4+0x90], R4 ;  /* 0x00009004ff0075a7 */ /* 0x000f240008020144 */
[----:B----4-:R-:W-:Y:S05]  /*5af0*/  @!P1 BRA `(.L_x_122) ;  /* 0x0000001c00a09947 */ /* 0x010fea0003800000 */
.L_x_172:
        /* <DEDUP_REMOVED lines=12> */
[----:B----4-:R-:W-:Y:S05]  /*5bc0*/  @!P2 BRA `(.L_x_125) ;  /* 0x000000000004a947 */ /* 0x010fea0003800000 */
[----:B------:R-:W-:Y:S01]  /*5bd0*/  BPT.TRAP 0x1 ;  /* 0x000000040000795c */ /* 0x000fe20000300000 */
.L_x_125:
[----:B-123--:R-:W1:Y:S02]  /*5be0*/  LDC R5, c[0x0][0x800] ;  /* 0x00020000ff057b82 */ /* 0x00ee640000000800 */
[----:B-1----:R4:W-:Y:S02]  /*5bf0*/  SYNCS.ARRIVE.TRANS64.RED.A0TR RZ, [UR4+0x70], R5 ;  /* 0x00007005ffff79a7 */ /* 0x0029e40008300404 */
.L_x_124:
[----:B------:R-:W-:Y:S05]  /*5c00*/  BSYNC B0 ;  /* 0x0000000000007941 */ /* 0x000fea0003800000 */
.L_x_123:
[----:B------:R-:W-:Y:S05]  /*5c10*/  @!P2 BRA `(.L_x_126) ;  /* 0x000000000004a947 */ /* 0x000fea0003800000 */
[----:B------:R-:W-:Y:S01]  /*5c20*/  BPT.TRAP 0x1 ;  /* 0x000000040000795c */ /* 0x000fe20000300000 */
.L_x_126:
[----:B------:R-:W-:-:S04]  /*5c30*/  UIADD3 UR5, UR4, 0x70, URZ ;  /* 0x0000007004057890 */ /* 0x000fc8000fffe03f */
[----:B------:R-:W-:-:S09]  /*5c40*/  UPRMT UR5, UR36, 0x654, UR5 ;  /* 0x0000065424057896 */ /* 0x000fd20008000005 */
[----:B------:R-:W-:Y:S01]  /*5c50*/  SYNCS.ARRIVE.TRANS64.RED.A1T0 RZ, [UR5], RZ ;  /* 0x000000ffffff79a7 */ /* 0x000fe20008100405 */
[----:B------:R-:W-:Y:S05]  /*5c60*/  @!P2 BRA `(.L_x_127) ;  /* 0x000000000004a947 */ /* 0x000fea0003800000 */
[----:B------:R-:W-:Y:S01]  /*5c70*/  BPT.TRAP 0x1 ;  /* 0x000000040000795c */ /* 0x000fe20000300000 */
.L_x_127:
[----:B------:R-:W5:Y:S02]  /*5c80*/  SYNCS.PHASECHK.TRANS64.TRYWAIT P1, [UR4+0x98], R4 ;  /* 0x00009804ff0075a7 */ /* 0x000f640008020144 */
[----:B-----5:R-:W-:Y:S05]  /*5c90*/  @!P1 BRA `(.L_x_128) ;  /* 0x0000001c00509947 */ /* 0x020fea0003800000 */
.L_x_173:
[----:B------:R-:W-:Y:S04]  /*5ca0*/  BSSY B0, `(.L_x_129) ;  /* 0x0000010000007945 */ /* 0x000fe80003800000 */
[----:B------:R-:W-:Y:S05]  /*5cb0*/  @!P0 BRA `(.L_x_130) ;  /* 0x0000000000388947 */ /* 0x000fea0003800000 */
[----:B------:R-:W-:Y:S01]  /*5cc0*/  R2UR UR12, R7 ;  /* 0x00000000070c72ca */ /* 0x000fe200000e0000 */
[----:B------:R-:W-:Y:S02]  /*5cd0*/  UIADD3 UR16, UP0, UR6, 0x3f0, URZ ;  /* 0x000003f006107890 */ /* 0x000fe4000ff1e03f */
        /* <DEDUP_REMOVED lines=8> */
[----:B-1----:R-:W-:Y:S05]  /*5d60*/  @!P2 BRA `(.L_x_131) ;  /* 0x000000000004a947 */ /* 0x002fea0003800000 */
[----:B------:R-:W-:Y:S01]  /*5d70*/  BPT.TRAP 0x1 ;  /* 0x000000040000795c */ /* 0x000fe20000300000 */
.L_x_131:
[----:B------:R-:W1:Y:S02]  /*5d80*/  LDC R4, c[0x0][0x800] ;  /* 0x00020000ff047b82 */ /* 0x000e640000000800 */
[----:B-1----:R1:W-:Y:S02]  /*5d90*/  SYNCS.ARRIVE.TRANS64.RED.A0TR RZ, [UR4+0x78], R4 ;  /* 0x00007804ffff79a7 */ /* 0x0023e40008300404 */
.L_x_130:
[----:B------:R-:W-:Y:S05]  /*5da0*/  BSYNC B0 ;  /* 0x0000000000007941 */ /* 0x000fea0003800000 */
.L_x_129:
[----:B------:R-:W-:Y:S05]  /*5db0*/  @!P2 BRA `(.L_x_132) ;  /* 0x000000000004a947 */ /* 0x000fea0003800000 */
[----:B------:R-:W-:Y:S01]  /*5dc0*/  BPT.TRAP 0x1 ;  /* 0x000000040000795c */ /* 0x000fe20000300000 */
.L_x_132:
[----:B------:R-:W-:Y:S01]  /*5dd0*/  IADD3 R16, P0, R16, UR52, RZ ;  /* 0x0000003410107c10 */ /* 0x000fe2000ff1e0ff */
[----:B------:R-:W-:Y:S01]  /*5de0*/  UIADD3 UR4, UR4, 0x78, URZ ;  /* 0x0000007804047890 */ /* 0x000fe2000fffe03f */
[----:B------:R-:W-:Y:S01]  /*5df0*/  LOP3.LUT R0, R0, 0x1, RZ, 0x3c, !PT ;  /* 0x0000000100007812 */ /* 0x000fe200078e3cff */
[----:B------:R-:W-:Y:S01]  /*5e00*/  IMAD.MOV.U32 R20, RZ, RZ, -0x1 ;  /* 0xffffffffff147424 */ /* 0x000fe200078e00ff */
[----:B------:R-:W-:Y:S01]  /*5e10*/  IADD3.X R17, R17, UR38, RZ, P0, !PT ;  /* 0x0000002611117c10 */ /* 0x000fe200087fe4ff */
[----:B------:R-:W-:Y:S01]  /*5e20*/  UPRMT UR4, UR36, 0x654, UR4 ;  /* 0x0000065424047896 */ /* 0x000fe20008000004 */
[----:B------:R-:W-:Y:S01]  /*5e30*/  ISETP.GE.U32.AND P0, PT, R16, UR22, PT ;  /* 0x0000001610007c0c */ /* 0x000fe2000bf06070 */
[----:B------:R-:W-:Y:S01]  /*5e40*/  IMAD.MOV.U32 R7, RZ, RZ, -0x1 ;  /* 0xffffffffff077424 */ /* 0x000fe200078e00ff */
[----:B-1----:R-:W-:Y:S02]  /*5e50*/  PRMT R4, RZ, 0x7610, R4 ;  /* 0x00007610ff047816 */ /* 0x002fe40000000004 */
[----:B------:R-:W-:-:S02]  /*5e60*/  ISETP.GE.U32.AND.EX P0, PT, R17, UR23, PT, P0 ;  /* 0x0000001711007c0c */ /* 0x000fc4000bf06100 */
[----:B------:R-:W-:Y:S02]  /*5e70*/  MOV R21, 0xffffffff ;  /* 0xffffffff00157802 */ /* 0x000fe40000000f00 */
[----:B------:R-:W-:Y:S09]  /*5e80*/  SYNCS.ARRIVE.TRANS64.RED.A1T0 RZ, [UR4], RZ ;  /* 0x000000ffffff79a7 */ /* 0x000ff20008100404 */
[----:B------:R-:W-:Y:S05]  /*5e90*/  @P0 BRA `(.L_x_133) ;  /* 0x0000000400580947 */ /* 0x000fea0003800000 */
[----:B------:R-:W1:Y:S01]  /*5ea0*/  S2R R15, SR_CTAID.X ;  /* 0x00000000000f7919 */ /* 0x000e620000002500 */
[----:B------:R-:W5:Y:S01]  /*5eb0*/  LDC.64 R12, c[0x0][0x8d0] ;  /* 0x00023400ff0c7b82 */ /* 0x000f620000000a00 */
[----:B------:R-:W-:Y:S01]  /*5ec0*/  ULDC UR4, c[0x0][0x150] ;  /* 0x0000540000047ab9 */ /* 0x000fe20000000800 */
[----:B------:R-:W-:Y:S01]  /*5ed0*/  IMAD.MOV.U32 R7, RZ, RZ, R16 ;  /* 0x000000ffff077224 */ /* 0x000fe200078e0010 */
[----:B------:R-:W2:Y:S01]  /*5ee0*/  S2R R19, SR_CTAID.Y ;  /* 0x0000000000137919 */ /* 0x000ea20000002600 */
[----:B------:R-:W-:-:S04]  /*5ef0*/  IMAD.MOV.U32 R21, RZ, RZ, R17 ;  /* 0x000000ffff157224 */ /* 0x000fc800078e0011 */
[----:B------:R-:W2:Y:S08]  /*5f00*/  LDC R22, c[0x0][0x144] ;  /* 0x00005100ff167b82 */ /* 0x000eb00000000800 */
[----:B------:R-:W3:Y:S01]  /*5f10*/  LDC R20, c[0x0][0x8d8] ;  /* 0x00023600ff147b82 */ /* 0x000ee20000000800 */
[----:B-----5:R-:W-:-:S04]  /*5f20*/  ISETP.NE.U32.AND P0, PT, R12, RZ, PT ;  /* 0x000000ff0c00720c */ /* 0x020fc80003f05070 */
[----:B------:R-:W-:Y:S02]  /*5f30*/  ISETP.NE.AND.EX P0, PT, R13, RZ, PT, P0 ;  /* 0x000000ff0d00720c */ /* 0x000fe40003f05300 */
[----:B-1----:R-:W-:Y:S02]  /*5f40*/  I2FP.F32.U32 R4, R15 ;  /* 0x0000000f00047245 */ /* 0x002fe40000201000 */
[----:B--2---:R-:W-:-:S03]  /*5f50*/  I2FP.F32.U32 R23, R19 ;  /* 0x0000001300177245 */ /* 0x004fc60000201000 */
[----:B------:R-:W-:-:S04]  /*5f60*/  FMUL R4, R4, UR4 ;  /* 0x0000000404047c20 */ /* 0x000fc80008400000 */
[----:B------:R1:W2:Y:S02]  /*5f70*/  F2I.U32.TRUNC.NTZ R14, R4 ;  /* 0x00000004000e7305 */ /* 0x0002a4000020f000 */
[----:B---3--:R-:W-:Y:S05]  /*5f80*/  @!P0 BRA `(.L_x_134) ;  /* 0x0000000000308947 */ /* 0x008fea0003800000 */
[----:B----4-:R-:W3:Y:S02]  /*5f90*/  LDC R5, c[0x0][0x8dc] ;  /* 0x00023700ff057b82 */ /* 0x010ee40000000800 */
[----:B---3--:R-:W-:-:S05]  /*5fa0*/  IADD3 R5, P0, R16, R5, RZ ;  /* 0x0000000510057210 */ /* 0x008fca0007f1e0ff */
[----:B------:R-:W-:-:S04]  /*5fb0*/  IMAD.X R21, RZ, RZ, R17, P0 ;  /* 0x000000ffff157224 */ /* 0x000fc800000e0611 */
[----:B------:R-:W-:-:S04]  /*5fc0*/  IMAD.WIDE.U32 R6, R21, R12, RZ ;  /* 0x0000000c15067225 */ /* 0x000fc800078e00ff */
[----:B------:R-:W-:-:S04]  /*5fd0*/  IMAD.WIDE.U32 R6, P0, R5, R13, R6 ;  /* 0x0000000d05067225 */ /* 0x000fc80007800006 */
[----:B-1----:R-:W-:-:S04]  /*5fe0*/  IMAD.WIDE.U32 R4, R5, R12, RZ ;  /* 0x0000000c05047225 */ /* 0x002fc800078e00ff */
[----:B------:R-:W-:Y:S01]  /*5ff0*/  IMAD.MOV.U32 R4, RZ, RZ, R7 ;  /* 0x000000ffff047224 */ /* 0x000fe200078e0007 */
[----:B------:R-:W-:Y:S02]  /*6000*/  IADD3 RZ, P1, R5, R6, RZ ;  /* 0x0000000605ff7210 */ /* 0x000fe40007f3e0ff */
[----:B------:R-:W-:-:S03]  /*6010*/  IADD3.X R5, RZ, RZ, RZ, P0, !PT ;  /* 0x000000ffff057210 */ /* 0x000fc600007fe4ff */
[----:B------:R-:W-:-:S04]  /*6020*/  IMAD.WIDE.U32.X R4, R21, R13, R4, P1 ;  /* 0x0000000d15047225 */ /* 0x000fc800008e0404 */
[----:B------:R-:W-:Y:S02]  /*6030*/  IMAD.MOV.U32 R7, RZ, RZ, R4 ;  /* 0x000000ffff077224 */ /* 0x000fe400078e0004 */
[----:B------:R-:W-:-:S07]  /*6040*/  IMAD.MOV.U32 R21, RZ, RZ, R5 ;  /* 0x000000ffff157224 */ /* 0x000fce00078e0005 */
.L_x_134:
[----:B------:R-:W-:Y:S01]  /*6050*/  ULDC UR4, c[0x0][0x154] ;  /* 0x0000550000047ab9 */ /* 0x000fe20000000800 */
[----:B------:R-:W3:Y:S01]  /*6060*/  LDC R12, c[0x0][0x148] ;  /* 0x00005200ff0c7b82 */ /* 0x000ee20000000800 */
[----:B------:R-:W-:Y:S01]  /*6070*/  FMUL R23, R23, UR4 ;  /* 0x0000000417177c20 */ /* 0x000fe20008400000 */
[----:B------:R-:W-:Y:S01]  /*6080*/  ISETP.NE.AND P2, PT, R2, 0x1, PT ;  /* 0x000000010200780c */ /* 0x000fe20003f45270 */
[----:B--2---:R-:W-:Y:S01]  /*6090*/  IMAD.MOV R6, RZ, RZ, -R14 ;  /* 0x000000ffff067224 */ /* 0x004fe200078e0a0e */
[-CC-:B------:R-:W-:Y:S02]  /*60a0*/  SHF.R.U64 R14, R7, R20.reuse, R21.reuse ;  /* 0x00000014070e7219 */ /* 0x180fe40000001215 */
[----:B------:R-:W-:Y:S01]  /*60b0*/  SHF.R.U32.HI R20, RZ, R20, R21 ;  /* 0x00000014ff147219 */ /* 0x000fe20000011615 */
[----:B------:R-:W2:Y:S01]  /*60c0*/  F2I.U32.TRUNC.NTZ R23, R23 ;  /* 0x0000001700177305 */ /* 0x000ea2000020f000 */
[----:B-1--4-:R-:W1:Y:S01]  /*60d0*/  LDC.64 R4, c[0x0][0x8c8] ;  /* 0x00023200ff047b82 */ /* 0x012e620000000a00 */
[----:B------:R-:W-:Y:S01]  /*60e0*/  IADD3 R21, P0, RZ, -R14, RZ ;  /* 0x8000000eff157210 */ /* 0x000fe20007f1e0ff */
[----:B------:R-:W-:-:S04]  /*60f0*/  IMAD R15, R22, R6, R15 ;  /* 0x00000006160f7224 */ /* 0x000fc800078e020f */
[----:B------:R-:W-:Y:S02]  /*6100*/  IMAD.X R7, RZ, RZ, ~R20, P0 ;  /* 0x000000ffff077224 */ /* 0x000fe400000e0e14 */
[----:B------:R-:W4:Y:S01]  /*6110*/  LDC R24, c[0x0][0x8c0] ;  /* 0x00023000ff187b82 */ /* 0x000f220000000800 */
[----:B--2---:R-:W-:-:S07]  /*6120*/  IADD3 R13, -R23, RZ, RZ ;  /* 0x000000ff170d7210 */ /* 0x004fce0007ffe1ff */
[----:B------:R-:W2:Y:S01]  /*6130*/  LDC R27, c[0x0][0x900] ;  /* 0x00024000ff1b7b82 */ /* 0x000ea20000000800 */
[----:B---3--:R-:W-:-:S07]  /*6140*/  @P2 IMAD R15, R12, R13, R19 ;  /* 0x0000000d0c0f2224 */ /* 0x008fce00078e0213 */
[----:B------:R-:W3:Y:S01]  /*6150*/  LDC.64 R12, c[0x0][0x8e8] ;  /* 0x00023a00ff0c7b82 */ /* 0x000ee20000000a00 */
[----:B-1----:R-:W-:-:S04]  /*6160*/  IMAD R6, R7, R4, RZ ;  /* 0x0000000407067224 */ /* 0x002fc800078e02ff */
[C---:B------:R-:W-:Y:S02]  /*6170*/  IMAD R7, R21.reuse, R5, R6 ;  /* 0x0000000515077224 */ /* 0x040fe400078e0206 */
[----:B------:R-:W-:Y:S01]  /*6180*/  IMAD.WIDE.U32 R4, R21, R4, R16 ;  /* 0x0000000415047225 */ /* 0x000fe200078e0010 */
[----:B------:R-:W1:Y:S03]  /*6190*/  LDC R6, c[0x0][0x8b0] ;  /* 0x00022c00ff067b82 */ /* 0x000e660000000800 */
[----:B------:R-:W-:-:S05]  /*61a0*/  IMAD.IADD R5, R5, 0x1, R7 ;  /* 0x0000000105057824 */ /* 0x000fca00078e0207 */
[----:B------:R-:W2:Y:S01]  /*61b0*/  LDC R25, c[0x0][0x8f0] ;  /* 0x00023c00ff197b82 */ /* 0x000ea20000000800 */
[-CC-:B----4-:R-:W-:Y:S02]  /*61c0*/  SHF.R.U64 R22, R4, R24.reuse, R5.reuse ;  /* 0x0000001804167219 */ /* 0x190fe40000001205 */
[----:B------:R-:W-:-:S05]  /*61d0*/  SHF.R.U32.HI R5, RZ, R24, R5 ;  /* 0x00000018ff057219 */ /* 0x000fca0000011605 */
[----:B------:R-:W4:Y:S01]  /*61e0*/  LDC R21, c[0x0][0x8e0] ;  /* 0x00023800ff157b82 */ /* 0x000f220000000800 */
[----:B---3--:R-:W-:-:S04]  /*61f0*/  ISETP.NE.U32.AND P0, PT, R12, RZ, PT ;  /* 0x000000ff0c00720c */ /* 0x008fc80003f05070 */
[----:B------:R-:W-:-:S03]  /*6200*/  ISETP.NE.AND.EX P0, PT, R13, RZ, PT, P0 ;  /* 0x000000ff0d00720c */ /* 0x000fc60003f05300 */
[----:B------:R-:W3:Y:S01]  /*6210*/  LDC R20, c[0x0][0x8b8] ;  /* 0x00022e00ff147b82 */ /* 0x000ee20000000800 */
[-CC-:B-1----:R-:W-:Y:S02]  /*6220*/  SHF.R.U64 R23, R22, R6.reuse, R5.reuse ;  /* 0x0000000616177219 */ /* 0x182fe40000001205 */
[----:B------:R-:W-:-:S04]  /*6230*/  SHF.R.U32.HI R4, RZ, R6, R5 ;  /* 0x00000006ff047219 */ /* 0x000fc80000011605 */
[-CC-:B--2---:R-:W-:Y:S01]  /*6240*/  SHF.R.U64 R24, R23, R27.reuse, R4.reuse ;  /* 0x0000001b17187219 */ /* 0x184fe20000001204 */
[----:B------:R-:W1:Y:S01]  /*6250*/  LDC R19, c[0x0][0x8a8] ;  /* 0x00022a00ff137b82 */ /* 0x000e620000000800 */
[----:B------:R-:W-:-:S03]  /*6260*/  SHF.R.U32.HI R27, RZ, R27, R4 ;  /* 0x0000001bff1b7219 */ /* 0x000fc60000011604 */
[----:B------:R-:W-:Y:S02]  /*6270*/  IMAD.MOV.U32 R4, RZ, RZ, R24 ;  /* 0x000000ffff047224 */ /* 0x000fe400078e0018 */
[----:B------:R-:W-:Y:S01]  /*6280*/  IMAD.MOV.U32 R5, RZ, RZ, R27 ;  /* 0x000000ffff057224 */ /* 0x000fe200078e001b */
[----:B------:R-:W-:Y:S06]  /*6290*/  @!P0 BRA `(.L_x_135) ;  /* 0x0000000000288947 */ /* 0x000fec0003800000 */
[----:B------:R-:W2:Y:S02]  /*62a0*/  LDC R5, c[0x0][0x8f4] ;  /* 0x00023d00ff057b82 */ /* 0x000ea40000000800 */
[----:B--2---:R-:W-:-:S05]  /*62b0*/  IADD3 R5, P0, R24, R5, RZ ;  /* 0x0000000518057210 */ /* 0x004fca0007f1e0ff */
[----:B------:R-:W-:-:S04]  /*62c0*/  IMAD.X R27, RZ, RZ, R27, P0 ;  /* 0x000000ffff1b7224 */ /* 0x000fc800000e061b */
[----:B------:R-:W-:-:S04]  /*62d0*/  IMAD.WIDE.U32 R6, R27, R12, RZ ;  /* 0x0000000c1b067225 */ /* 0x000fc800078e00ff */
[----:B------:R-:W-:-:S04]  /*62e0*/  IMAD.WIDE.U32 R6, P0, R5, R13, R6 ;  /* 0x0000000d05067225 */ /* 0x000fc80007800006 */
[----:B------:R-:W-:Y:S01]  /*62f0*/  IMAD.WIDE.U32 R4, R5, R12, RZ ;  /* 0x0000000c05047225 */ /* 0x000fe200078e00ff */
[----:B------:R-:W-:-:S04]  /*6300*/  MOV R4, R7 ;  /* 0x0000000700047202 */ /* 0x000fc80000000f00 */
[----:B------:R-:W-:Y:S01]  /*6310*/  IADD3 RZ, P1, R5, R6, RZ ;  /* 0x0000000605ff7210 */ /* 0x000fe20007f3e0ff */
[----:B------:R-:W-:-:S04]  /*6320*/  IMAD.X R5, RZ, RZ, RZ, P0 ;  /* 0x000000ffff057224 */ /* 0x000fc800000e06ff */
[----:B------:R-:W-:-:S08]  /*6330*/  IMAD.WIDE.U32.X R4, R27, R13, R4, P1 ;  /* 0x0000000d1b047225 */ /* 0x000fd000008e0404 */
.L_x_135:
[----:B------:R-:W-:Y:S01]  /*6340*/  SHF.R.U64 R4, R4, R25, R5 ;  /* 0x0000001904047219 */ /* 0x000fe20000001205 */
[----:B------:R-:W-:Y:S01]  /*6350*/  IMAD.MOV.U32 R7, RZ, RZ, R14 ;  /* 0x000000ffff077224 */ /* 0x000fe200078e000e */
[----:B------:R-:W-:Y:S02]  /*6360*/  LOP3.LUT R23, R23, R8, RZ, 0xc0, !PT ;  /* 0x0000000817177212 */ /* 0x000fe400078ec0ff */
[----:B------:R-:W-:Y:S01]  /*6370*/  LOP3.LUT R22, R22, R3, RZ, 0xc0, !PT ;  /* 0x0000000316167212 */ /* 0x000fe200078ec0ff */
[----:B------:R-:W-:Y:S02]  /*6380*/  IMAD.MOV R5, RZ, RZ, -R4 ;  /* 0x000000ffff057224 */ /* 0x000fe400078e0a04 */
[----:B------:R-:W-:Y:S02]  /*6390*/  IMAD R23, R4, UR13, R23 ;  /* 0x0000000d04177c24 */ /* 0x000fe4000f8e0217 */
[----:B----4-:R-:W-:Y:S02]  /*63a0*/  IMAD R24, R5, R21, R24 ;  /* 0x0000001505187224 */ /* 0x010fe400078e0218 */
[----:B---3--:R-:W-:-:S02]  /*63b0*/  IMAD R15, R23, R20, R15 ;  /* 0x00000014170f7224 */ /* 0x008fc400078e020f */
[----:B-1----:R-:W-:Y:S02]  /*63c0*/  IMAD R24, R24, R19, R22 ;  /* 0x0000001318187224 */ /* 0x002fe400078e0216 */
[----:B------:R-:W-:-:S03]  /*63d0*/  IMAD.MOV.U32 R4, RZ, RZ, 0x1 ;  /* 0x00000001ff047424 */ /* 0x000fc600078e00ff */
[----:B------:R-:W-:Y:S02]  /*63e0*/  SEL R20, R24, R15, !P2 ;  /* 0x0000000f18147207 */ /* 0x000fe40005000000 */
[----:B------:R-:W-:-:S07]  /*63f0*/  SEL R21, R15, R24, !P2 ;  /* 0x000000180f157207 */ /* 0x000fce0005000000 */
.L_x_133:
[----:B------:R-:W-:-:S13]  /*6400*/  LOP3.LUT P0, RZ, R4, 0xff, RZ, 0xc0, !PT ;  /* 0x000000ff04ff7812 */ /* 0x000fda000780c0ff */
[----:B------:R-:W-:Y:S05]  /*6410*/  @P0 BRA `(.L_x_136) ;  /* 0xfffffff000580947 */ /* 0x000fea000383ffff */
.L_x_104:
[----:B------:R-:W-:-:S13]  /*6420*/  ELECT P0, URZ, PT ;  /* 0x00000000003f782f */ /* 0x000fda0003800000 */
[----:B------:R-:W-:Y:S05]  /*6430*/  @!P0 BRA `(.L_x_9) ;  /* 0x0000001000808947 */ /* 0x000fea0003800000 */
[----:B------:R-:W-:-:S04]  /*6440*/  LOP3.LUT R18, R18, 0x2, RZ, 0xfc, !PT ;  /* 0x0000000212127812 */ /* 0x000fc800078efcff */
[----:B------:R-:W-:-:S13]  /*6450*/  ISETP.NE.AND P1, PT, R18, 0x3, PT ;  /* 0x000000031200780c */ /* 0x000fda0003f25270 */
[----:B------:R-:W-:Y:S05]  /*6460*/  @!P1 BRA `(.L_x_137) ;  /* 0x0000000000049947 */ /* 0x000fea0003800000 */
[----:B------:R-:W-:Y:S01]  /*6470*/  BPT.TRAP 0x1 ;  /* 0x000000040000795c */ /* 0x000fe20000300000 */
.L_x_137:
[----:B---3--:R-:W-:Y:S01]  /*6480*/  IMAD.U32 R4, RZ, RZ, UR36 ;  /* 0x00000024ff047e24 */ /* 0x008fe2000f8e00ff */
[----:B------:R-:W-:Y:S02]  /*6490*/  MOV R3, 0x400 ;  /* 0x0000040000037802 */ /* 0x000fe40000000f00 */
[----:B------:R-:W-:Y:S02]  /*64a0*/  SHF.L.U32 R2, R0, 0x1f, RZ ;  /* 0x0000001f00027819 */ /* 0x000fe400000006ff */
[----:B------:R-:W-:-:S04]  /*64b0*/  LEA R3, R4, R3, 0x18 ;  /* 0x0000000304037211 */ /* 0x000fc800078ec0ff */
[----:B------:R-:W1:Y:S02]  /*64c0*/  SYNCS.PHASECHK.TRANS64.TRYWAIT P0, [R3+URZ+0x80], R2 ;  /* 0x00008002030075a7 */ /* 0x000e64000800017f */
[----:B-1----:R-:W-:Y:S05]  /*64d0*/  @!P0 BRA `(.L_x_138) ;  /* 0x0000001400588947 */ /* 0x002fea0003800000 */
.L_x_174:
[----:B------:R-:W-:Y:S05]  /*64e0*/  @!P1 BRA `(.L_x_139) ;  /* 0x0000000000049947 */ /* 0x000fea0003800000 */
[----:B------:R-:W-:Y:S01]  /*64f0*/  BPT.TRAP 0x1 ;  /* 0x000000040000795c */ /* 0x000fe20000300000 */
.L_x_139:
[----:B------:R-:W3:Y:S02]  /*6500*/  SYNCS.PHASECHK.TRANS64.TRYWAIT P0, [R3+URZ+0x88], R2 ;  /* 0x00008802030075a7 */ /* 0x000ee4000800017f */
[----:B---3--:R-:W-:Y:S05]  /*6510*/  @!P0 BRA `(.L_x_140) ;  /* 0x00000014005c8947 */ /* 0x008fea0003800000 */
.L_x_175:
[----:B------:R-:W-:Y:S05]  /*6520*/  @!P1 BRA `(.L_x_141) ;  /* 0x0000000000049947 */ /* 0x000fea0003800000 */
[----:B------:R-:W-:Y:S01]  /*6530*/  BPT.TRAP 0x1 ;  /* 0x000000040000795c */ /* 0x000fe20000300000 */
.L_x_141:
[----:B------:R-:W1:Y:S02]  /*6540*/  SYNCS.PHASECHK.TRANS64.TRYWAIT P0, [R3+URZ+0x90], R2 ;  /* 0x00009002030075a7 */ /* 0x000e64000800017f */
[----:B-1----:R-:W-:Y:S05]  /*6550*/  @!P0 BRA `(.L_x_142) ;  /* 0x0000001400608947 */ /* 0x002fea0003800000 */
.L_x_176:
[----:B------:R-:W-:Y:S05]  /*6560*/  @!P1 BRA `(.L_x_143) ;  /* 0x0000000000049947 */ /* 0x000fea0003800000 */
[----:B------:R-:W-:Y:S01]  /*6570*/  BPT.TRAP 0x1 ;  /* 0x000000040000795c */ /* 0x000fe20000300000 */
.L_x_143:
[----:B------:R-:W-:-:S07]  /*6580*/  SHF.L.U32 R0, R0, 0x1f, RZ ;  /* 0x0000001f00007819 */ /* 0x000fce00000006ff */
.L_x_144:
[----:B------:R1:W1:Y:S02]  /*6590*/  SYNCS.PHASECHK.TRANS64.TRYWAIT P0, [R3+URZ+0x98], R0 ;  /* 0x00009800030075a7 */ /* 0x000264000800017f */
[----:B-1----:R-:W-:Y:S05]  /*65a0*/  @!P0 NANOSLEEP.SYNCS 0x989680 ;  /* 0x009896800000895d */ /* 0x002fea0003900000 */
[----:B------:R-:W1:Y:S02]  /*65b0*/  @!P0 SYNCS.PHASECHK.TRANS64 P0, [R3+URZ+0x98], R0 ;  /* 0x00009800030085a7 */ /* 0x000e64000800007f */
[----:B-1----:R-:W-:Y:S05]  /*65c0*/  @P0 BRA `(.L_x_9) ;  /* 0x00000010001c0947 */ /* 0x002fea0003800000 */
[----:B------:R-:W-:Y:S05]  /*65d0*/  BRA `(.L_x_144) ;  /* 0xfffffffc00ec7947 */ /* 0x000fea000383ffff */
.L_x_99:
[----:B------:R-:W-:Y:S01]  /*65e0*/  LOP3.LUT P0, RZ, R11, 0xff, RZ, 0xc0, !PT ;  /* 0x000000ff0bff7812 */ /* 0x000fe2000780c0ff */
[----:B------:R-:W-:Y:S01]  /*65f0*/  IMAD.MOV.U32 R0, RZ, RZ, 0x1 ;  /* 0x00000001ff007424 */ /* 0x000fe200078e00ff */
[----:B------:R-:W-:-:S11]  /*6600*/  MOV R12, RZ ;  /* 0x000000ff000c7202 */ /* 0x000fd60000000f00 */
[----:B------:R-:W-:Y:S05]  /*6610*/  @!P0 BRA `(.L_x_145) ;  /* 0x0000000c000c8947 */ /* 0x000fea0003800000 */
[----:B------:R-:W1:Y:S01]  /*6620*/  LDC R0, c[0x0][0x28c] ;  /* 0x0000a300ff007b82 */ /* 0x000e620000000800 */
[C---:B------:R-:W-:Y:S01]  /*6630*/  LOP3.LUT P2, RZ, R3.reuse, 0x7f, RZ, 0xc0, !PT ;  /* 0x0000007f03ff7812 */ /* 0x040fe2000784c0ff */
[----:B------:R-:W-:Y:S01]  /*6640*/  ULDC UR5, c[0x0][0x900] ;  /* 0x0002400000057ab9 */ /* 0x000fe20000000800 */
[----:B------:R-:W-:Y:S01]  /*6650*/  LOP3.LUT P0, RZ, R3, 0x1f, RZ, 0xc0, !PT ;  /* 0x0000001f03ff7812 */ /* 0x000fe2000780c0ff */
[----:B------:R-:W-:Y:S01]  /*6660*/  UMOV UR6, 0xffffffff ;  /* 0xffffffff00067882 */ /* 0x000fe20000000000 */
[----:B------:R-:W-:Y:S01]  /*6670*/  BSSY B0, `(.L_x_145) ;  /* 0x00000bd000007945 */ /* 0x000fe20003800000 */
[----:B------:R-:W-:Y:S01]  /*6680*/  USHF.L.U32 UR6, UR6, UR5, URZ ;  /* 0x0000000506067299 */ /* 0x000fe2000800063f */
[----:B------:R-:W-:Y:S01]  /*6690*/  IMAD.MOV.U32 R13, RZ, RZ, 0x1 ;  /* 0x00000001ff0d7424 */ /* 0x000fe200078e00ff */
[----:B------:R-:W-:Y:S01]  /*66a0*/  LOP3.LUT R11, R19, 0x2, RZ, 0xfc, !PT ;  /* 0x00000002130b7812 */ /* 0x000fe200078efcff */
[----:B------:R-:W-:Y:S01]  /*66b0*/  IMAD.MOV.U32 R12, RZ, RZ, RZ ;  /* 0x000000ffff0c7224 */ /* 0x000fe200078e00ff */
[----:B------:R-:W-:Y:S01]  /*66c0*/  PLOP3.LUT P0, PT, P0, P2, PT, 0x8a, 0x0 ;  /* 0x000000000000781c */ /* 0x000fe20000705172 */
[----:B------:R-:W-:Y:S01]  /*66d0*/  ULDC UR4, c[0x0][0x8a8] ;  /* 0x00022a0000047ab9 */ /* 0x000fe20000000800 */
[----:B------:R-:W-:-:S02]  /*66e0*/  USHF.L.U32 UR17, UR37, UR5, URZ ;  /* 0x0000000525117299 */ /* 0x000fc4000800063f */
[----:B------:R-:W-:Y:S02]  /*66f0*/  UIADD3 UR15, UR4, -0x1, URZ ;  /* 0xffffffff040f7890 */ /* 0x000fe4000fffe03f */
[----:B------:R-:W-:Y:S01]  /*6700*/  ULOP3.LUT UR16, URZ, UR6, URZ, 0x33, !UPT ;  /* 0x000000063f107292 */ /* 0x000fe2000f8e333f */
[----:B------:R-:W-:Y:S01]  /*6710*/  ULDC.64 UR20, c[0x0][0x198] ;  /* 0x0000660000147ab9 */ /* 0x000fe20000000a00 */
[----:B-1----:R-:W-:-:S05]  /*6720*/  VIADD R0, R0, 0x3f ;  /* 0x0000003f00007836 */ /* 0x002fca0000000000 */
[----:B------:R-:W-:-:S04]  /*6730*/  SHF.R.S32.HI R3, RZ, 0x1f, R0 ;  /* 0x0000001fff037819 */ /* 0x000fc80000011400 */
[----:B------:R-:W-:Y:S01]  /*6740*/  LEA.HI R3, R3, R0, RZ, 0x6 ;  /* 0x0000000003037211 */ /* 0x000fe200078f30ff */
[----:B------:R-:W-:-:S03]  /*6750*/  IMAD.MOV.U32 R0, RZ, RZ, 0x1 ;  /* 0x00000001ff007424 */ /* 0x000fc600078e00ff */
[----:B------:R-:W-:-:S05]  /*6760*/  SHF.R.S32.HI R3, RZ, 0x6, R3 ;  /* 0x00000006ff037819 */ /* 0x000fca0000011403 */
[----:B------:R-:W-:-:S07]  /*6770*/  VIADD R10, R3, 0x1 ;  /* 0x00000001030a7836 */ /* 0x000fce0000000000 */
.L_x_157:
[----:B------:R-:W-:-:S03]  /*6780*/  UMOV UR4, 0xffffffff ;  /* 0xffffffff00047882 */ /* 0x000fc60000000000 */
[----:B------:R-:W-:Y:S05]  /*6790*/  BRA.DIV UR4, `(.L_x_146) ;  /* 0x0000001204e47947 */ /* 0x000fea000b800000 */
[----:B------:R-:W-:-:S13]  /*67a0*/  ELECT P6, URZ, PT ;  /* 0x00000000003f782f */ /* 0x000fda00038c0000 */
.L_x_179:
[----:B------:R-:W1:Y:S01]  /*67b0*/  LDC R4, c[0x0][0x28c] ;  /* 0x0000a300ff047b82 */ /* 0x000e620000000800 */
[----:B------:R-:W-:Y:S01]  /*67c0*/  BSSY B1, `(.L_x_147) ;  /* 0x0000035000017945 */ /* 0x000fe20003800000 */
[----:B-1----:R-:W-:-:S13]  /*67d0*/  ISETP.LT.OR P6, PT, R4, 0x1, !P6 ;  /* 0x000000010400780c */ /* 0x002fda00077c1670 */
[----:B------:R-:W-:Y:S05]  /*67e0*/  @P6 BRA `(.L_x_148) ;  /* 0x0000000000c86947 */ /* 0x000fea0003800000 */
[----:B------:R-:W-:Y:S01]  /*67f0*/  SHF.L.U32 R20, R20, 0x7, RZ ;  /* 0x0000000714147819 */ /* 0x000fe200000006ff */
[----:B------:R-:W-:Y:S02]  /*6800*/  IMAD.SHL.U32 R21, R21, 0x80, RZ ;  /* 0x0000008015157824 */ /* 0x000fe400078e00ff */
[----:B------:R-:W-:Y:S02]  /*6810*/  IMAD.MOV.U32 R14, RZ, RZ, RZ ;  /* 0x000000ffff0e7224 */ /* 0x000fe400078e00ff */
[----:B------:R-:W-:Y:S02]  /*6820*/  IMAD.MOV.U32 R4, RZ, RZ, R10 ;  /* 0x000000ffff047224 */ /* 0x000fe400078e000a */
[----:B------:R-:W-:Y:S02]  /*6830*/  IMAD.MOV.U32 R5, RZ, RZ, R0 ;  /* 0x000000ffff057224 */ /* 0x000fe400078e0000 */
[----:B------:R-:W-:-:S07]  /*6840*/  IMAD.MOV.U32 R6, RZ, RZ, R12 ;  /* 0x000000ffff067224 */ /* 0x000fce00078e000c */
.L_x_152:
[----:B------:R-:W1:Y:S01]  /*6850*/  S2R R9, SR_CgaCtaId ;  /* 0x0000000000097919 */ /* 0x000e620000008800 */
[----:B------:R-:W-:-:S04]  /*6860*/  MOV R8, 0x400 ;  /* 0x0000040000087802 */ /* 0x000fc80000000f00 */
[----:B-1----:R-:W-:Y:S02]  /*6870*/  LEA R23, R9, R8, 0x18 ;  /* 0x0000000809177211 */ /* 0x002fe400078ec0ff */
[----:B------:R-:W-:Y:S01]  /*6880*/  SHF.L.U32 R8, R5, 0x1f, RZ ;  /* 0x0000001f05087819 */ /* 0x000fe200000006ff */
[----:B------:R-:W1:Y:S01]  /*6890*/  @!P2 LDC R9, c[0x0][0x500] ;  /* 0x00014000ff09ab82 */ /* 0x000e620000000800 */
[----:B------:R-:W-:-:S04]  /*68a0*/  LEA R15, R6, R23, 0x3 ;  /* 0x00000017060f7211 */ /* 0x000fc800078e18ff */
[----:B------:R-:W2:Y:S02]  /*68b0*/  SYNCS.PHASECHK.TRANS64.TRYWAIT P1, [R15+URZ+0x30], R8 ;  /* 0x000030080f0075a7 */ /* 0x000ea4000802017f */
[----:B--2---:R-:W-:Y:S05]  /*68c0*/  @!P1 BRA `(.L_x_149) ;  /* 0x0000001000b89947 */ /* 0x004fea0003800000 */
.L_x_180:
[----:B--2---:R-:W-:Y:S01]  /*68d0*/  PRMT R8, R11, 0x9910, RZ ;  /* 0x000099100b087816 */ /* 0x004fe200000000ff */
[----:B-1----:R1:W-:Y:S03]  /*68e0*/  @!P2 SYNCS.ARRIVE.TRANS64 RZ, [R15+URZ], R9 ;  /* 0x000000090fffa9a7 */ /* 0x0023e6000800003f */
[----:B------:R-:W-:-:S13]  /*68f0*/  ISETP.NE.AND P1, PT, R8, 0x2, PT ;  /* 0x000000020800780c */ /* 0x000fda0003f25270 */
[----:B-1----:R-:W-:Y:S05]  /*6900*/  @P1 BRA `(.L_x_150) ;  /* 0x0000000000041947 */ /* 0x002fea0003800000 */
[----:B------:R-:W-:Y:S01]  /*6910*/  BPT.TRAP 0x1 ;  /* 0x000000040000795c */ /* 0x000fe20000300000 */
.L_x_150:
[----:B------:R-:W-:Y:S05]  /*6920*/  @P0 BRA `(.L_x_151) ;  /* 0x0000000000040947 */ /* 0x000fea0003800000 */
[----:B------:R-:W-:Y:S01]  /*6930*/  BPT.TRAP 0x1 ;  /* 0x000000040000795c */ /* 0x000fe20000300000 */
.L_x_151:
[----:B------:R-:W-:Y:S01]  /*6940*/  IMAD R23, R6, 0x4000, R23 ;  /* 0x0000400006177824 */ /* 0x000fe200078e0217 */
[----:B------:R-:W-:Y:S01]  /*6950*/  R2UR UR9, R15 ;  /* 0x000000000f0972ca */ /* 0x000fe200000e0000 */
[----:B------:R-:W-:Y:S01]  /*6960*/  VIADD R4, R4, 0xffffffff ;  /* 0xffffffff04047836 */ /* 0x000fe20000000000 */
[----:B------:R-:W-:Y:S01]  /*6970*/  UIADD3 UR4, UP0, UR20, 0xf0, URZ ;  /* 0x000000f014047890 */ /* 0x000fe2000ff1e03f */
[----:B------:R-:W-:Y:S01]  /*6980*/  R2UR UR11, R21 ;  /* 0x00000000150b72ca */ /* 0x000fe200000e0000 */
[----:B------:R-:W-:Y:S01]  /*6990*/  UIADD3 UR22, UP1, UR20, 0x1f0, URZ ;  /* 0x000001f014167890 */ /* 0x000fe2000ff3e03f */
[----:B------:R-:W-:Y:S01]  /*69a0*/  R2UR UR8, R23 ;  /* 0x00000000170872ca */ /* 0x000fe200000e0000 */
[----:B------:R-:W-:Y:S01]  /*69b0*/  UIADD3.X UR5, URZ, UR21, URZ, UP0, !UPT ;  /* 0x000000153f057290 */ /* 0x000fe200087fe43f */
[----:B------:R-:W-:Y:S01]  /*69c0*/  R2UR UR10, R14 ;  /* 0x000000000e0a72ca */ /* 0x000fe200000e0000 */
[----:B------:R-:W-:Y:S01]  /*69d0*/  VIADD R6, R6, 0x1 ;  /* 0x0000000106067836 */ /* 0x000fe20000000000 */
[----:B------:R-:W-:Y:S01]  /*69e0*/  R2UR UR12, R7 ;  /* 0x00000000070c72ca */ /* 0x000fe200000e0000 */
[----:B------:R-:W-:Y:S01]  /*69f0*/  UIADD3.X UR23, URZ, UR21, URZ, UP1, !UPT ;  /* 0x000000153f177290 */ /* 0x000fe20008ffe43f */
[----:B------:R-:W-:Y:S01]  /*6a00*/  R2UR UR18, R20 ;  /* 0x00000000141272ca */ /* 0x000fe200000e0000 */
[----:B------:R-:W-:Y:S01]  /*6a10*/  UMOV UR6, 0x0 ;  /* 0x0000000000067882 */ /* 0x000fe20000000000 */
[----:B------:R-:W-:Y:S01]  /*6a20*/  ISETP.GT.AND P3, PT, R4, 0x1, PT ;  /* 0x000000010400780c */ /* 0x000fe20003f64270 */
[----:B------:R-:W-:Y:S01]  /*6a30*/  UMOV UR7, 0x10000000 ;  /* 0x1000000000077882 */ /* 0x000fe20000000000 */
[----:B------:R-:W-:Y:S01]  /*6a40*/  ISETP.NE.AND P1, PT, R6, 0x6, PT ;  /* 0x000000060600780c */ /* 0x000fe20003f25270 */
[----:B------:R-:W-:-:S02]  /*6a50*/  VIADD R14, R14, 0x40 ;  /* 0x000000400e0e7836 */ /* 0x000fc40000000000 */
[----:B------:R-:W-:Y:S01]  /*6a60*/  UIADD3 UR13, UR8, 0x8400, URZ ;  /* 0x00008400080d7890 */ /* 0x000fe2000fffe03f */
[----:B------:R-:W-:Y:S01]  /*6a70*/  SEL R8, RZ, 0x1, P1 ;  /* 0x00000001ff087807 */ /* 0x000fe20000800000 */
[----:B------:R-:W-:Y:S01]  /*6a80*/  UIADD3 UR14, UR8, 0x20400, URZ ;  /* 0x00020400080e7890 */ /* 0x000fe2000fffe03f */
[----:B------:R-:W-:Y:S02]  /*6a90*/  SEL R6, R6, RZ, P1 ;  /* 0x000000ff06067207 */ /* 0x000fe40000800000 */
[----:B------:R-:W-:Y:S02]  /*6aa0*/  LOP3.LUT R5, R5, R8, RZ, 0x3c, !PT ;  /* 0x0000000805057212 */ /* 0x000fe400078e3cff */
[----:B------:R-:W-:Y:S02]  /*6ab0*/  UMOV UR8, UR13 ;  /* 0x0000000d00087c82 */ /* 0x000fe40008000000 */
[----:B------:R1:W-:Y:S02]  /*6ac0*/  UTMALDG.3D [UR8], [UR4], desc[UR6] ;  /* 0x00000608040075b4 */ /* 0x0003e40008011000 */
[----:B-1----:R-:W-:Y:S01]  /*6ad0*/  UMOV UR8, UR14 ;  /* 0x0000000e00087c82 */ /* 0x002fe20008000000 */
[----:B------:R-:W-:-:S02]  /*6ae0*/  UMOV UR11, UR18 ;  /* 0x00000012000b7c82 */ /* 0x000fc40008000000 */
[----:B------:R1:W-:Y:S02]  /*6af0*/  UTMALDG.3D [UR8], [UR22], desc[UR6] ;  /* 0x00000608160075b4 */ /* 0x0003e40008011000 */
[----:B-1----:R-:W-:Y:S05]  /*6b00*/  @P3 BRA `(.L_x_152) ;  /* 0xfffffffc00503947 */ /* 0x002fea000383ffff */
.L_x_148:
[----:B------:R-:W-:Y:S05]  /*6b10*/  BSYNC B1 ;  /* 0x0000000000017941 */ /* 0x000fea0003800000 */
.L_x_147:
[----:B------:R-:W-:Y:S01]  /*6b20*/  LOP3.LUT P3, RZ, R13, 0xff, RZ, 0xc0, !PT ;  /* 0x000000ff0dff7812 */ /* 0x000fe2000786c0ff */
[----:B------:R-:W-:Y:S01]  /*6b30*/  IMAD.IADD R12, R3, 0x1, R12 ;  /* 0x00000001030c7824 */ /* 0x000fe200078e020c */
[----:B------:R-:W-:Y:S01]  /*6b40*/  IADD3 R16, P4, R16, UR52, RZ ;  /* 0x0000003410107c10 */ /* 0x000fe2000ff9e0ff */
[----:B------:R-:W-:Y:S01]  /*6b50*/  ULDC.64 UR4, c[0x0][0x8f8] ;  /* 0x00023e0000047ab9 */ /* 0x000fe20000000a00 */
[----:B------:R-:W-:Y:S01]  /*6b60*/  BSSY B1, `(.L_x_153) ;  /* 0x000006b000017945 */ /* 0x000fe20003800000 */
[----:B------:R-:W-:Y:S01]  /*6b70*/  MOV R21, 0xffffffff ;  /* 0xffffffff00157802 */ /* 0x000fe20000000f00 */
[----:B------:R-:W-:Y:S01]  /*6b80*/  IMAD.MOV.U32 R20, RZ, RZ, -0x1 ;  /* 0xffffffffff147424 */ /* 0x000fe200078e00ff */
[----:B------:R-:W-:Y:S02]  /*6b90*/  ISETP.GT.U32.AND P1, PT, R12, 0x5, PT ;  /* 0x000000050c00780c */ /* 0x000fe40003f24070 */
[----:B------:R-:W-:Y:S02]  /*6ba0*/  IADD3.X R17, R17, UR38, RZ, P4, !PT ;  /* 0x0000002611117c10 */ /* 0x000fe4000a7fe4ff */
[----:B------:R-:W-:-:S02]  /*6bb0*/  ISETP.LT.U32.AND P1, PT, R3, 0x6, P1 ;  /* 0x000000060300780c */ /* 0x000fc40000f21070 */
[----:B------:R-:W1:Y:S01]  /*6bc0*/  @P3 S2R R5, SR_CgaCtaId ;  /* 0x0000000000053919 */ /* 0x000e620000008800 */
[----:B------:R-:W-:Y:S02]  /*6bd0*/  @P3 MOV R4, 0x400 ;  /* 0x0000040000043802 */ /* 0x000fe40000000f00 */
[----:B------:R-:W-:Y:S02]  /*6be0*/  PRMT R13, RZ, 0x7610, R13 ;  /* 0x00007610ff0d7816 */ /* 0x000fe4000000000d */
[----:B-1----:R-:W-:Y:S01]  /*6bf0*/  @P3 LEA R6, R5, R4, 0x18 ;  /* 0x0000000405063211 */ /* 0x002fe200078ec0ff */
[----:B------:R-:W-:-:S03]  /*6c00*/  IMAD.WIDE.U32 R4, R12, -0x55555555, RZ ;  /* 0xaaaaaaab0c047825 */ /* 0x000fc600078e00ff */
[----:B------:R1:W-:Y:S01]  /*6c10*/  @P3 SYNCS.ARRIVE.TRANS64.A1T0 RZ, [R6+URZ+0xa8], RZ ;  /* 0x0000a8ff06ff39a7 */ /* 0x0003e2000810003f */
[----:B------:R-:W-:Y:S02]  /*6c20*/  ISETP.GE.U32.AND P3, PT, R3, 0x6, PT ;  /* 0x000000060300780c */ /* 0x000fe40003f66070 */
[----:B------:R-:W-:Y:S02]  /*6c30*/  SHF.R.U32.HI R7, RZ, 0x2, R5 ;  /* 0x00000002ff077819 */ /* 0x000fe40000011605 */
[----:B------:R-:W-:Y:S02]  /*6c40*/  SEL R5, RZ, 0x1, !P1 ;  /* 0x00000001ff057807 */ /* 0x000fe40004800000 */
[----:B------:R-:W-:Y:S01]  /*6c50*/  ISETP.GE.U32.AND P1, PT, R16, UR4, PT ;  /* 0x0000000410007c0c */ /* 0x000fe2000bf26070 */
[----:B------:R-:W-:Y:S01]  /*6c60*/  IMAD R12, R7, -0x6, R12 ;  /* 0xfffffffa070c7824 */ /* 0x000fe200078e020c */
[----:B------:R-:W-:Y:S02]  /*6c70*/  LOP3.LUT R0, R0, R5, RZ, 0x3c, !PT ;  /* 0x0000000500007212 */ /* 0x000fe400078e3cff */
[----:B------:R-:W-:-:S02]  /*6c80*/  ISETP.GE.U32.AND.EX P1, PT, R17, UR5, PT, P1 ;  /* 0x0000000511007c0c */ /* 0x000fc4000bf26110 */
[----:B------:R-:W-:Y:S02]  /*6c90*/  PRMT R4, RZ, 0x7610, R4 ;  /* 0x00007610ff047816 */ /* 0x000fe40000000004 */
[----:B------:R-:W-:Y:S01]  /*6ca0*/  @P3 LOP3.LUT R0, R0, 0x1, R7, 0x78, !PT ;  /* 0x0000000100003812 */ /* 0x000fe200078e7807 */
[----:B------:R-:W-:-:S08]  /*6cb0*/  IMAD.MOV.U32 R7, RZ, RZ, -0x1 ;  /* 0xffffffffff077424 */ /* 0x000fd000078e00ff */
[----:B-1----:R-:W-:Y:S05]  /*6cc0*/  @P1 BRA `(.L_x_154) ;  /* 0x0000000400501947 */ /* 0x002fea0003800000 */
[----:B------:R-:W-:Y:S01]  /*6cd0*/  ULDC.64 UR4, c[0x0][0x8d0] ;  /* 0x0002340000047ab9 */ /* 0x000fe20000000a00 */
[----:B------:R-:W1:Y:S01]  /*6ce0*/  S2R R15, SR_CTAID.X ;  /* 0x00000000000f7919 */ /* 0x000e620000002500 */
[----:B------:R-:W-:Y:S01]  /*6cf0*/  ISETP.NE.U32.AND P1, PT, RZ, UR4, PT ;  /* 0x00000004ff007c0c */ /* 0x000fe2000bf25070 */
[----:B------:R-:W-:Y:S01]  /*6d00*/  ULDC UR7, c[0x0][0x8d8] ;  /* 0x0002360000077ab9 */ /* 0x000fe20000000800 */
[----:B------:R-:W-:Y:S01]  /*6d10*/  IMAD.MOV.U32 R4, RZ, RZ, R16 ;  /* 0x000000ffff047224 */ /* 0x000fe200078e0010 */
[----:B------:R-:W2:Y:S01]  /*6d20*/  S2R R14, SR_CTAID.Y ;  /* 0x00000000000e7919 */ /* 0x000ea20000002600 */
[----:B------:R-:W-:Y:S01]  /*6d30*/  ISETP.NE.AND.EX P1, PT, RZ, UR5, PT, P1 ;  /* 0x00000005ff007c0c */ /* 0x000fe2000bf25310 */
[----:B------:R-:W-:-:S12]  /*6d40*/  IMAD.MOV.U32 R5, RZ, RZ, R17 ;  /* 0x000000ffff057224 */ /* 0x000fd800078e0011 */
[----:B------:R-:W-:Y:S05]  /*6d50*/  @!P1 BRA `(.L_x_155) ;  /* 0x0000000000289947 */ /* 0x000fea0003800000 */
[----:B------:R-:W-:Y:S02]  /*6d60*/  ULDC UR6, c[0x0][0x8dc] ;  /* 0x0002370000067ab9 */ /* 0x000fe40000000800 */
[----:B------:R-:W-:-:S05]  /*6d70*/  IADD3 R9, P1, R16, UR6, RZ ;  /* 0x0000000610097c10 */ /* 0x000fca000ff3e0ff */
[----:B------:R-:W-:-:S04]  /*6d80*/  IMAD.X R21, RZ, RZ, R17, P1 ;  /* 0x000000ffff157224 */ /* 0x000fc800008e0611 */
[----:B------:R-:W-:-:S04]  /*6d90*/  IMAD.WIDE.U32 R6, R21, UR4, RZ ;  /* 0x0000000415067c25 */ /* 0x000fc8000f8e00ff */
[----:B------:R-:W-:-:S04]  /*6da0*/  IMAD.WIDE.U32 R6, P1, R9, UR5, R6 ;  /* 0x0000000509067c25 */ /* 0x000fc8000f820006 */
[----:B------:R-:W-:Y:S01]  /*6db0*/  IMAD.WIDE.U32 R8, R9, UR4, RZ ;  /* 0x0000000409087c25 */ /* 0x000fe2000f8e00ff */
[----:B------:R-:W-:-:S03]  /*6dc0*/  IADD3.X R5, RZ, RZ, RZ, P1, !PT ;  /* 0x000000ffff057210 */ /* 0x000fc60000ffe4ff */
[----:B------:R-:W-:Y:S01]  /*6dd0*/  IMAD.MOV.U32 R4, RZ, RZ, R7 ;  /* 0x000000ffff047224 */ /* 0x000fe200078e0007 */
[----:B------:R-:W-:-:S05]  /*6de0*/  IADD3 RZ, P1, R9, R6, RZ ;  /* 0x0000000609ff7210 */ /* 0x000fca0007f3e0ff */
[----:B------:R-:W-:-:S08]  /*6df0*/  IMAD.WIDE.U32.X R4, R21, UR5, R4, P1 ;  /* 0x0000000515047c25 */ /* 0x000fd000088e0404 */
.L_x_155:
[--C-:B------:R-:W-:Y:S01]  /*6e00*/  SHF.R.U64 R8, R4, UR7, R5.reuse ;  /* 0x0000000704087c19 */ /* 0x100fe20008001205 */
[----:B------:R-:W-:Y:S01]  /*6e10*/  ULDC.64 UR4, c[0x0][0x8c8] ;  /* 0x0002320000047ab9 */ /* 0x000fe20000000a00 */
[----:B------:R-:W-:Y:S01]  /*6e20*/  SHF.R.U32.HI R4, RZ, UR7, R5 ;  /* 0x00000007ff047c19 */ /* 0x000fe20008011605 */
[----:B------:R-:W3:Y:S01]  /*6e30*/  LDC R24, c[0x0][0x144] ;  /* 0x00005100ff187b82 */ /* 0x000ee20000000800 */
[----:B------:R-:W-:Y:S01]  /*6e40*/  IADD3 R7, P1, RZ, -R8, RZ ;  /* 0x80000008ff077210 */ /* 0x000fe20007f3e0ff */
[----:B------:R-:W-:Y:S01]  /*6e50*/  ULDC.64 UR8, c[0x0][0x8e8] ;  /* 0x00023a0000087ab9 */ /* 0x000fe20000000a00 */
[----:B-1----:R-:W-:Y:S01]  /*6e60*/  I2FP.F32.U32 R9, R15 ;  /* 0x0000000f00097245 */ /* 0x002fe20000201000 */
[----:B------:R-:W-:Y:S02]  /*6e70*/  ULDC UR6, c[0x0][0x8b0] ;  /* 0x00022c0000067ab9 */ /* 0x000fe40000000800 */
[----:B------:R-:W-:Y:S01]  /*6e80*/  IMAD.X R4, RZ, RZ, ~R4, P1 ;  /* 0x000000ffff047224 */ /* 0x000fe200008e0e04 */
[----:B------:R-:W-:Y:S01]  /*6e90*/  ISETP.NE.U32.AND P1, PT, RZ, UR8, PT ;  /* 0x00000008ff007c0c */ /* 0x000fe2000bf25070 */
[----:B------:R-:W1:Y:S02]  /*6ea0*/  LDC R21, c[0x0][0x148] ;  /* 0x00005200ff157b82 */ /* 0x000e640000000800 */
[----:B------:R-:W-:Y:S01]  /*6eb0*/  IMAD R6, R4, UR4, RZ ;  /* 0x0000000404067c24 */ /* 0x000fe2000f8e02ff */
[----:B------:R-:W-:Y:S01]  /*6ec0*/  ISETP.NE.AND.EX P1, PT, RZ, UR9, PT, P1 ;  /* 0x00000009ff007c0c */ /* 0x000fe2000bf25310 */
[----:B------:R-:W-:Y:S01]  /*6ed0*/  IMAD.WIDE.U32 R4, R7, UR4, R16 ;  /* 0x0000000407047c25 */ /* 0x000fe2000f8e0010 */
[----:B------:R-:W-:-:S03]  /*6ee0*/  ULDC UR4, c[0x0][0x150] ;  /* 0x0000540000047ab9 */ /* 0x000fc60000000800 */
[----:B------:R-:W-:Y:S02]  /*6ef0*/  IMAD R7, R7, UR5, R6 ;  /* 0x0000000507077c24 */ /* 0x000fe4000f8e0206 */
[----:B------:R-:W-:Y:S01]  /*6f00*/  FMUL R6, R9, UR4 ;  /* 0x0000000409067c20 */ /* 0x000fe20008400000 */
[----:B------:R-:W-:Y:S01]  /*6f10*/  ULDC UR4, c[0x0][0x8c0] ;  /* 0x0002300000047ab9 */ /* 0x000fe20000000800 */
[----:B------:R-:W-:Y:S01]  /*6f20*/  ULDC UR5, c[0x0][0x154] ;  /* 0x0000550000057ab9 */ /* 0x000fe20000000800 */
[----:B------:R-:W-:-:S03]  /*6f30*/  IMAD.IADD R5, R5, 0x1, R7 ;  /* 0x0000000105057824 */ /* 0x000fc600078e0207 */
[----:B------:R-:W4:Y:S02]  /*6f40*/  F2I.U32.TRUNC.NTZ R6, R6 ;  /* 0x0000000600067305 */ /* 0x000f24000020f000 */
[----:B------:R-:W-:Y:S02]  /*6f50*/  SHF.R.U64 R9, R4, UR4, R5 ;  /* 0x0000000404097c19 */ /* 0x000fe40008001205 */
[----:B--2---:R-:W-:-:S05]  /*6f60*/  I2FP.F32.U32 R4, R14 ;  /* 0x0000000e00047245 */ /* 0x004fca0000201000 */
[----:B------:R-:W-:Y:S01]  /*6f70*/  FMUL R22, R4, UR5 ;  /* 0x0000000504167c20 */ /* 0x000fe20008400000 */
[----:B------:R-:W-:Y:S01]  /*6f80*/  SHF.R.U32.HI R4, RZ, UR4, R5 ;  /* 0x00000004ff047c19 */ /* 0x000fe20008011605 */
[----:B------:R-:W-:-:S03]  /*6f90*/  ULDC UR4, c[0x0][0x900] ;  /* 0x0002400000047ab9 */ /* 0x000fc60000000800 */
[--C-:B------:R-:W-:Y:S01]  /*6fa0*/  SHF.R.U64 R20, R9, UR6, R4.reuse ;  /* 0x0000000609147c19 */ /* 0x100fe20008001204 */
[----:B------:R-:W2:Y:S01]  /*6fb0*/  F2I.U32.TRUNC.NTZ R22, R22 ;  /* 0x0000001600167305 */ /* 0x000ea2000020f000 */
[----:B------:R-:W-:Y:S01]  /*6fc0*/  SHF.R.U32.HI R5, RZ, UR6, R4 ;  /* 0x00000006ff057c19 */ /* 0x000fe20008011604 */
[----:B----4-:R-:W-:-:S03]  /*6fd0*/  IMAD.MOV R6, RZ, RZ, -R6 ;  /* 0x000000ffff067224 */ /* 0x010fc600078e0a06 */
[----:B------:R-:W-:Y:S01]  /*6fe0*/  SHF.R.U64 R18, R20, UR4, R5 ;  /* 0x0000000414127c19 */ /* 0x000fe20008001205 */
[----:B---3--:R-:W-:Y:S01]  /*6ff0*/  IMAD R15, R24, R6, R15 ;  /* 0x00000006180f7224 */ /* 0x008fe200078e020f */
[----:B------:R-:W-:-:S03]  /*7000*/  SHF.R.U32.HI R23, RZ, UR4, R5 ;  /* 0x00000004ff177c19 */ /* 0x000fc60008011605 */
[----:B------:R-:W-:Y:S01]  /*7010*/  IMAD.MOV.U32 R4, RZ, RZ, R18 ;  /* 0x000000ffff047224 */ /* 0x000fe200078e0012 */
[----:B------:R-:W-:Y:S01]  /*7020*/  MOV R5, R23 ;  /* 0x0000001700057202 */ /* 0x000fe20000000f00 */
[----:B--2---:R-:W-:Y:S06]  /*7030*/  @!P1 BRA `(.L_x_156) ;  /* 0x0000000000289947 */ /* 0x004fec0003800000 */
[----:B------:R-:W-:Y:S02]  /*7040*/  ULDC UR4, c[0x0][0x8f4] ;  /* 0x00023d0000047ab9 */ /* 0x000fe40000000800 */
[----:B------:R-:W-:-:S05]  /*7050*/  IADD3 R5, P1, R18, UR4, RZ ;  /* 0x0000000412057c10 */ /* 0x000fca000ff3e0ff */
[----:B------:R-:W-:-:S04]  /*7060*/  IMAD.X R23, RZ, RZ, R23, P1 ;  /* 0x000000ffff177224 */ /* 0x000fc800008e0617 */
[----:B------:R-:W-:-:S04]  /*7070*/  IMAD.WIDE.U32 R6, R23, UR8, RZ ;  /* 0x0000000817067c25 */ /* 0x000fc8000f8e00ff */
[----:B------:R-:W-:-:S04]  /*7080*/  IMAD.WIDE.U32 R6, P1, R5, UR9, R6 ;  /* 0x0000000905067c25 */ /* 0x000fc8000f820006 */
[----:B------:R-:W-:-:S04]  /*7090*/  IMAD.WIDE.U32 R4, R5, UR8, RZ ;  /* 0x0000000805047c25 */ /* 0x000fc8000f8e00ff */
[----:B------:R-:W-:Y:S01]  /*70a0*/  IMAD.MOV.U32 R4, RZ, RZ, R7 ;  /* 0x000000ffff047224 */ /* 0x000fe200078e0007 */
[----:B------:R-:W-:Y:S01]  /*70b0*/  IADD3 RZ, P3, R5, R6, RZ ;  /* 0x0000000605ff7210 */ /* 0x000fe20007f7e0ff */
[----:B------:R-:W-:-:S04]  /*70c0*/  IMAD.X R5, RZ, RZ, RZ, P1 ;  /* 0x000000ffff057224 */ /* 0x000fc800008e06ff */
[----:B------:R-:W-:-:S08]  /*70d0*/  IMAD.WIDE.U32.X R4, R23, UR9, R4, P3 ;  /* 0x0000000917047c25 */ /* 0x000fd000098e0404 */
.L_x_156:
[----:B------:R-:W-:Y:S01]  /*70e0*/  ISETP.NE.AND P1, PT, R2, 0x1, PT ;  /* 0x000000010200780c */ /* 0x000fe20003f25270 */
[----:B------:R-:W-:Y:S01]  /*70f0*/  ULDC UR4, c[0x0][0x8f0] ;  /* 0x00023c0000047ab9 */ /* 0x000fe20000000800 */
[----:B------:R-:W-:Y:S01]  /*7100*/  LOP3.LUT R20, R20, UR16, RZ, 0xc0, !PT ;  /* 0x0000001014147c12 */ /* 0x000fe2000f8ec0ff */
[----:B------:R-:W-:Y:S01]  /*7110*/  IMAD.MOV R22, RZ, RZ, -R22 ;  /* 0x000000ffff167224 */ /* 0x000fe200078e0a16 */
[----:B------:R-:W-:Y:S01]  /*7120*/  SHF.R.U64 R5, R4, UR4, R5 ;  /* 0x0000000404057c19 */ /* 0x000fe20008001205 */
[----:B------:R-:W-:Y:S01]  /*7130*/  ULDC UR4, c[0x0][0x8e0] ;  /* 0x0002380000047ab9 */ /* 0x000fe20000000800 */
[----:B------:R-:W-:Y:S01]  /*7140*/  LOP3.LUT R9, R9, UR15, RZ, 0xc0, !PT ;  /* 0x0000000f09097c12 */ /* 0x000fe2000f8ec0ff */
[----:B------:R-:W-:Y:S01]  /*7150*/  ULDC UR5, c[0x0][0x8b8] ;  /* 0x00022e0000057ab9 */ /* 0x000fe20000000800 */
[----:B------:R-:W-:Y:S01]  /*7160*/  MOV R4, 0x1 ;  /* 0x0000000100047802 */ /* 0x000fe20000000f00 */
[----:B------:R-:W-:Y:S02]  /*7170*/  IMAD.MOV R7, RZ, RZ, -R5 ;  /* 0x000000ffff077224 */ /* 0x000fe400078e0a05 */
[----:B------:R-:W-:-:S02]  /*7180*/  IMAD R20, R5, UR17, R20 ;  /* 0x0000001105147c24 */ /* 0x000fc4000f8e0214 */
[----:B-1----:R-:W-:Y:S02]  /*7190*/  @P1 IMAD R15, R21, R22, R14 ;  /* 0x00000016150f1224 */ /* 0x002fe400078e020e */
[----:B------:R-:W-:Y:S01]  /*71a0*/  IMAD R18, R7, UR4, R18 ;  /* 0x0000000407127c24 */ /* 0x000fe2000f8e0212 */
[----:B------:R-:W-:Y:S01]  /*71b0*/  ULDC UR4, c[0x0][0x8a8] ;  /* 0x00022a0000047ab9 */ /* 0x000fe20000000800 */
[----:B------:R-:W-:Y:S02]  /*71c0*/  IMAD R15, R20, UR5, R15 ;  /* 0x00000005140f7c24 */ /* 0x000fe4000f8e020f */
[----:B------:R-:W-:Y:S02]  /*71d0*/  IMAD R18, R18, UR4, R9 ;  /* 0x0000000412127c24 */ /* 0x000fe4000f8e0209 */
[----:B------:R-:W-:-:S03]  /*71e0*/  IMAD.MOV.U32 R7, RZ, RZ, R8 ;  /* 0x000000ffff077224 */ /* 0x000fc600078e0008 */
[----:B------:R-:W-:Y:S02]  /*71f0*/  SEL R20, R18, R15, !P1 ;  /* 0x0000000f12147207 */ /* 0x000fe40004800000 */
[----:B------:R-:W-:-:S07]  /*7200*/  SEL R21, R15, R18, !P1 ;  /* 0x000000120f157207 */ /* 0x000fce0004800000 */
.L_x_154:
[----:B------:R-:W-:Y:S05]  /*7210*/  BSYNC B1 ;  /* 0x0000000000017941 */ /* 0x000fea0003800000 */
.L_x_153:
[----:B------:R-:W-:-:S13]  /*7220*/  LOP3.LUT P1, RZ, R4, 0xff, RZ, 0xc0, !PT ;  /* 0x000000ff04ff7812 */ /* 0x000fda000782c0ff */
[----:B------:R-:W-:Y:S05]  /*7230*/  @P1 BRA `(.L_x_157) ;  /* 0xfffffff400501947 */ /* 0x000fea000383ffff */
[----:B------:R-:W-:Y:S05]  /*7240*/  BSYNC B0 ;  /* 0x0000000000007941 */ /* 0x000fea0003800000 */
.L_x_145:
[----:B------:R-:W-:-:S03]  /*7250*/  UMOV UR4, 0xffffffff ;  /* 0xffffffff00047882 */ /* 0x000fc60000000000 */
[----:B------:R-:W-:Y:S05]  /*7260*/  BRA.DIV UR4, `(.L_x_158) ;  /* 0x0000000a04647947 */ /* 0x000fea000b800000 */
[----:B------:R-:W-:-:S13]  /*7270*/  ELECT P6, URZ, PT ;  /* 0x00000000003f782f */ /* 0x000fda00038c0000 */
.L_x_183:
[----:B------:R-:W-:Y:S05]  /*7280*/  @!P6 BRA `(.L_x_9) ;  /* 0x0000000000ece947 */ /* 0x000fea0003800000 */
[----:B------:R-:W-:-:S04]  /*7290*/  LOP3.LUT R19, R19, 0x2, RZ, 0xfc, !PT ;  /* 0x0000000213137812 */ /* 0x000fc800078efcff */
[----:B------:R-:W-:-:S13]  /*72a0*/  ISETP.NE.AND P0, PT, R19, 0x3, PT ;  /* 0x000000031300780c */ /* 0x000fda0003f05270 */
[----:B------:R-:W-:Y:S05]  /*72b0*/  @!P0 BRA `(.L_x_159) ;  /* 0x0000000000048947 */ /* 0x000fea0003800000 */
[----:B------:R-:W-:Y:S01]  /*72c0*/  BPT.TRAP 0x1 ;  /* 0x000000040000795c */ /* 0x000fe20000300000 */
.L_x_159:
[----:B------:R-:W1:Y:S01]  /*72d0*/  S2R R3, SR_CgaCtaId ;  /* 0x0000000000037919 */ /* 0x000e620000008800 */
[----:B------:R-:W-:-:S04]  /*72e0*/  MOV R2, 0x400 ;  /* 0x0000040000027802 */ /* 0x000fc80000000f00 */
[----:B-1----:R-:W-:Y:S02]  /*72f0*/  LEA R3, R3, R2, 0x18 ;  /* 0x0000000203037211 */ /* 0x002fe400078ec0ff */
[----:B------:R-:W-:-:S03]  /*7300*/  SHF.L.U32 R2, R0, 0x1f, RZ ;  /* 0x0000001f00027819 */ /* 0x000fc600000006ff */
[----:B------:R-:W-:-:S04]  /*7310*/  VIADD R3, R3, 0x30 ;  /* 0x0000003003037836 */ /* 0x000fc80000000000 */
[C---:B------:R-:W-:Y:S02]  /*7320*/  IMAD R7, R12.reuse, 0x8, R3 ;  /* 0x000000080c077824 */ /* 0x040fe400078e0203 */
[----:B------:R-:W-:Y:S02]  /*7330*/  VIADD R12, R12, 0x1 ;  /* 0x000000010c0c7836 */ /* 0x000fe40000000000 */
[----:B------:R-:W1:Y:S03]  /*7340*/  SYNCS.PHASECHK.TRANS64.TRYWAIT P0, [R7+URZ], R2 ;  /* 0x00000002070075a7 */ /* 0x000e66000800017f */
[----:B------:R-:W-:-:S04]  /*7350*/  ISETP.NE.AND P1, PT, R12, 0x6, PT ;  /* 0x000000060c00780c */ /* 0x000fc80003f25270 */
[----:B------:R-:W-:Y:S02]  /*7360*/  SEL R5, RZ, 0x1, P1 ;  /* 0x00000001ff057807 */ /* 0x000fe40000800000 */
[----:B------:R-:W-:Y:S02]  /*7370*/  SEL R12, R12, RZ, P1 ;  /* 0x000000ff0c0c7207 */ /* 0x000fe40000800000 */
[----:B------:R-:W-:-:S03]  /*7380*/  LOP3.LUT R5, R0, R5, RZ, 0x3c, !PT ;  /* 0x0000000500057212 */ /* 0x000fc600078e3cff */
[----:B------:R-:W-:Y:S01]  /*7390*/  IMAD R9, R12, 0x8, R3 ;  /* 0x000000080c097824 */ /* 0x000fe200078e0203 */
[----:B------:R-:W-:Y:S01]  /*73a0*/  SHF.L.U32 R4, R5, 0x1f, RZ ;  /* 0x0000001f05047819 */ /* 0x000fe200000006ff */
[----:B-1----:R-:W-:Y:S06]  /*73b0*/  @!P0 BRA `(.L_x_160) ;  /* 0x0000000800308947 */ /* 0x002fec0003800000 */
.L_x_184:
[----:B------:R-:W2:Y:S01]  /*73c0*/  SYNCS.PHASECHK.TRANS64.TRYWAIT P0, [R9+URZ], R4 ;  /* 0x00000004090075a7 */ /* 0x000ea2000800017f */
[----:B------:R-:W-:-:S04]  /*73d0*/  IADD3 R0, R12, 0x1, RZ ;  /* 0x000000010c007810 */ /* 0x000fc80007ffe0ff */
[----:B------:R-:W-:-:S04]  /*73e0*/  ISETP.NE.AND P1, PT, R0, 0x6, PT ;  /* 0x000000060000780c */ /* 0x000fc80003f25270 */
[----:B-1----:R-:W-:Y:S02]  /*73f0*/  SEL R2, RZ, 0x1, P1 ;  /* 0x00000001ff027807 */ /* 0x002fe40000800000 */
[----:B------:R-:W-:Y:S02]  /*7400*/  SEL R0, R0, RZ, P1 ;  /* 0x000000ff00007207 */ /* 0x000fe40000800000 */
[----:B------:R-:W-:-:S03]  /*7410*/  LOP3.LUT R7, R5, R2, RZ, 0x3c, !PT ;  /* 0x0000000205077212 */ /* 0x000fc600078e3cff */
[----:B------:R-:W-:Y:S01]  /*7420*/  IMAD R6, R0, 0x8, R3 ;  /* 0x0000000800067824 */ /* 0x000fe200078e0203 */
[----:B------:R-:W-:Y:S01]  /*7430*/  SHF.L.U32 R5, R7, 0x1f, RZ ;  /* 0x0000001f07057819 */ /* 0x000fe200000006ff */
[----:B--2---:R-:W-:Y:S06]  /*7440*/  @!P0 BRA `(.L_x_161) ;  /* 0x0000000800208947 */ /* 0x004fec0003800000 */
.L_x_185:
[----:B------:R-:W2:Y:S01]  /*7450*/  SYNCS.PHASECHK.TRANS64.TRYWAIT P0, [R6+URZ], R5 ;  /* 0x00000005060075a7 */ /* 0x000ea2000800017f */
[----:B------:R-:W-:-:S05]  /*7460*/  VIADD R0, R0, 0x1 ;  /* 0x0000000100007836 */ /* 0x000fca0000000000 */
[----:B------:R-:W-:-:S04]  /*7470*/  ISETP.NE.AND P1, PT, R0, 0x6, PT ;  /* 0x000000060000780c */ /* 0x000fc80003f25270 */
[----:B------:R-:W-:Y:S02]  /*7480*/  SEL R2, RZ, 0x1, P1 ;  /* 0x00000001ff027807 */ /* 0x000fe40000800000 */
[----:B------:R-:W-:Y:S02]  /*7490*/  SEL R0, R0, RZ, P1 ;  /* 0x000000ff00007207 */ /* 0x000fe40000800000 */
[----:B------:R-:W-:-:S03]  /*74a0*/  LOP3.LUT R7, R7, R2, RZ, 0x3c, !PT ;  /* 0x0000000207077212 */ /* 0x000fc600078e3cff */
[----:B-1----:R-:W-:Y:S01]  /*74b0*/  IMAD R9, R0, 0x8, R3 ;  /* 0x0000000800097824 */ /* 0x002fe200078e0203 */
[----:B------:R-:W-:Y:S01]  /*74c0*/  SHF.L.U32 R4, R7, 0x1f, RZ ;  /* 0x0000001f07047819 */ /* 0x000fe200000006ff */
[----:B--2---:R-:W-:Y:S06]  /*74d0*/  @!P0 BRA `(.L_x_162) ;  /* 0x0000000800108947 */ /* 0x004fec0003800000 */
.L_x_186:
        /* <DEDUP_REMOVED lines=9> */
.L_x_187:
[----:B------:R-:W2:Y:S01]  /*7570*/  SYNCS.PHASECHK.TRANS64.TRYWAIT P0, [R6+URZ], R5 ;  /* 0x00000005060075a7 */ /* 0x000ea2000800017f */
[----:B------:R-:W-:-:S04]  /*7580*/  IADD3 R0, R0, 0x1, RZ ;  /* 0x0000000100007810 */ /* 0x000fc80007ffe0ff */
[----:B------:R-:W-:-:S04]  /*7590*/  ISETP.NE.AND P1, PT, R0, 0x6, PT ;  /* 0x000000060000780c */ /* 0x000fc80003f25270 */
[----:B------:R-:W-:Y:S02]  /*75a0*/  SEL R2, RZ, 0x1, P1 ;  /* 0x00000001ff027807 */ /* 0x000fe40000800000 */
[----:B------:R-:W-:Y:S02]  /*75b0*/  SEL R0, R0, RZ, P1 ;  /* 0x000000ff00007207 */ /* 0x000fe40000800000 */
[----:B------:R-:W-:Y:S01]  /*75c0*/  LOP3.LUT R2, R7, R2, RZ, 0x3c, !PT ;  /* 0x0000000207027212 */ /* 0x000fe200078e3cff */
[----:B--2---:R-:W-:Y:S06]  /*75d0*/  @!P0 BRA `(.L_x_164) ;  /* 0x0000000400f88947 */ /* 0x004fec0003800000 */
.L_x_188:
[----:B------:R-:W-:Y:S01]  /*75e0*/  IMAD R3, R0, 0x8, R3 ;  /* 0x0000000800037824 */ /* 0x000fe200078e0203 */
[----:B------:R-:W-:-:S07]  /*75f0*/  SHF.L.U32 R0, R2, 0x1f, RZ ;  /* 0x0000001f02007819 */ /* 0x000fce00000006ff */
.L_x_165:
[----:B---3--:R3:W4:Y:S02]  /*7600*/  SYNCS.PHASECHK.TRANS64.TRYWAIT P0, [R3+URZ], R0 ;  /* 0x00000000030075a7 */ /* 0x008724000800017f */
[----:B----4-:R-:W-:Y:S05]  /*7610*/  @!P0 NANOSLEEP.SYNCS 0x989680 ;  /* 0x009896800000895d */ /* 0x010fea0003900000 */
[----:B------:R-:W4:Y:S02]  /*7620*/  @!P0 SYNCS.PHASECHK.TRANS64 P0, [R3+URZ], R0 ;  /* 0x00000000030085a7 */ /* 0x000f24000800007f */
[----:B----4-:R-:W-:Y:S05]  /*7630*/  @!P0 BRA `(.L_x_165) ;  /* 0xfffffffc00f08947 */ /* 0x010fea000383ffff */
.L_x_9:
[----:B------:R-:W-:Y:S05]  /*7640*/  BSYNC B6 ;  /* 0x0000000000067941 */ /* 0x000fea0003800000 */
.L_x_7:
[----:B------:R-:W-:Y:S05]  /*7650*/  EXIT ;  /* 0x000000000000794d */ /* 0x000fea0003800000 */
.L_x_22:
[----:B--2---:R2:W3:Y:S02]  /*7660*/  SYNCS.PHASECHK.TRANS64.TRYWAIT P1, [R3+URZ], R0 ;  /* 0x00000000030075a7 */ /* 0x0044e4000802017f */
[----:B---3--:R-:W-:Y:S05]  /*7670*/  @!P1 NANOSLEEP.SYNCS 0x989680 ;  /* 0x009896800000995d */ /* 0x008fea0003900000 */
[----:B------:R-:W3:Y:S02]  /*7680*/  @!P1 SYNCS.PHASECHK.TRANS64 P1, [R3+URZ], R0 ;  /* 0x00000000030095a7 */ /* 0x000ee4000802007f */
[----:B---3--:R-:W-:Y:S05]  /*7690*/  @!P1 BRA `(.L_x_22) ;  /* 0xfffffffc00f09947 */ /* 0x008fea000383ffff */
[----:B------:R-:W-:Y:S05]  /*76a0*/  BRA `(.L_x_21) ;  /* 0xffffffa000a07947 */ /* 0x000fea000383ffff */
.L_x_27:
[----:B--2---:R-:W-:-:S04]  /*76b0*/  IMAD.U32 R4, RZ, RZ, UR4 ;  /* 0x00000004ff047e24 */ /* 0x004fc8000f8e00ff */
[----:B------:R2:W3:Y:S03]  /*76c0*/  SYNCS.PHASECHK.TRANS64.TRYWAIT P1, [R4+URZ], R3 ;  /* 0x00000003040075a7 */ /* 0x0004e6000802017f */
[----:B---3--:R-:W-:Y:S05]  /*76d0*/  @!P1 NANOSLEEP.SYNCS 0x989680 ;  /* 0x009896800000995d */ /* 0x008fea0003900000 */
[----:B------:R-:W3:Y:S02]  /*76e0*/  @!P1 SYNCS.PHASECHK.TRANS64 P1, [R4+URZ], R3 ;  /* 0x00000003040095a7 */ /* 0x000ee4000802007f */
[----:B---3--:R-:W-:Y:S05]  /*76f0*/  @!P1 BRA `(.L_x_27) ;  /* 0xfffffffc00ec9947 */ /* 0x008fea000383ffff */
[----:B------:R-:W-:Y:S05]  /*7700*/  BRA `(.L_x_26) ;  /* 0xffffffa400607947 */ /* 0x000fea000383ffff */
.L_x_50:
[----:B-1----:R-:W-:-:S04]  /*7710*/  IMAD.U32 R3, RZ, RZ, UR50 ;  /* 0x00000032ff037e24 */ /* 0x002fc8000f8e00ff */
[----:B------:R1:W2:Y:S03]  /*7720*/  SYNCS.PHASECHK.TRANS64.TRYWAIT P3, [R3+URZ+0x60], R0 ;  /* 0x00006000030075a7 */ /* 0x0002a6000806017f */
[----:B--2---:R-:W-:Y:S05]  /*7730*/  @!P3 NANOSLEEP.SYNCS 0x989680 ;  /* 0x009896800000b95d */ /* 0x004fea0003900000 */
[----:B------:R-:W2:Y:S02]  /*7740*/  @!P3 SYNCS.PHASECHK.TRANS64 P3, [R3+URZ+0x60], R0 ;  /* 0x000060000300b5a7 */ /* 0x000ea4000806007f */
[----:B--2---:R-:W-:Y:S05]  /*7750*/  @!P3 BRA `(.L_x_50) ;  /* 0xfffffffc00ecb947 */ /* 0x004fea000383ffff */
[----:B------:R-:W-:Y:S05]  /*7760*/  BRA `(.L_x_166) ;  /* 0xffffffb000587947 */ /* 0x000fea000383ffff */
.L_x_61:
[----:B--2---:R2:W3:Y:S02]  /*7770*/  SYNCS.PHASECHK.TRANS64.TRYWAIT P4, [R20+URZ+0x60], R21 ;  /* 0x00006015140075a7 */ /* 0x0044e4000808017f */
[----:B---3--:R-:W-:Y:S05]  /*7780*/  @!P4 NANOSLEEP.SYNCS 0x989680 ;  /* 0x009896800000c95d */ /* 0x008fea0003900000 */
[----:B------:R-:W3:Y:S02]  /*7790*/  @!P4 SYNCS.PHASECHK.TRANS64 P4, [R20+URZ+0x60], R21 ;  /* 0x000060151400c5a7 */ /* 0x000ee4000808007f */
[----:B---3--:R-:W-:Y:S05]  /*77a0*/  @!P4 BRA `(.L_x_61) ;  /* 0xfffffffc00f0c947 */ /* 0x008fea000383ffff */
[----:B------:R-:W-:Y:S05]  /*77b0*/  BRA `(.L_x_167) ;  /* 0xffffffb8001c7947 */ /* 0x000fea000383ffff */
.L_x_71:
[----:B-1----:R1:W2:Y:S02]  /*77c0*/  SYNCS.PHASECHK.TRANS64.TRYWAIT P4, [R14+URZ+0x60], R15 ;  /* 0x0000600f0e0075a7 */ /* 0x0022a4000808017f */
[----:B--2---:R-:W-:Y:S05]  /*77d0*/  @!P4 NANOSLEEP.SYNCS 0x989680 ;  /* 0x009896800000c95d */ /* 0x004fea0003900000 */
[----:B------:R-:W2:Y:S02]  /*77e0*/  @!P4 SYNCS.PHASECHK.TRANS64 P4, [R14+URZ+0x60], R15 ;  /* 0x0000600f0e00c5a7 */ /* 0x000ea4000808007f */
[----:B--2---:R-:W-:Y:S05]  /*77f0*/  @!P4 BRA `(.L_x_71) ;  /* 0xfffffffc00f0c947 */ /* 0x004fea000383ffff */
[----:B------:R-:W-:Y:S05]  /*7800*/  BRA `(.L_x_168) ;  /* 0xffffffbc00c47947 */ /* 0x000fea000383ffff */
.L_x_81:
[----:B--2---:R2:W3:Y:S02]  /*7810*/  SYNCS.PHASECHK.TRANS64.TRYWAIT P4, [R15+URZ+0x60], R14 ;  /* 0x0000600e0f0075a7 */ /* 0x0044e4000808017f */
[----:B---3--:R-:W-:Y:S05]  /*7820*/  @!P4 NANOSLEEP.SYNCS 0x989680 ;  /* 0x009896800000c95d */ /* 0x008fea0003900000 */
[----:B------:R-:W3:Y:S02]  /*7830*/  @!P4 SYNCS.PHASECHK.TRANS64 P4, [R15+URZ+0x60], R14 ;  /* 0x0000600e0f00c5a7 */ /* 0x000ee4000808007f */
[----:B---3--:R-:W-:Y:S05]  /*7840*/  @!P4 BRA `(.L_x_81) ;  /* 0xfffffffc00f0c947 */ /* 0x008fea000383ffff */
[----:B------:R-:W-:Y:S05]  /*7850*/  BRA `(.L_x_169) ;  /* 0xffffffc400787947 */ /* 0x000fea000383ffff */
.L_x_101:
[----:B-1----:R-:W-:-:S04]  /*7860*/  IMAD.U32 R3, RZ, RZ, UR4 ;  /* 0x00000004ff037e24 */ /* 0x002fc8000f8e00ff */
[----:B------:R1:W2:Y:S03]  /*7870*/  SYNCS.PHASECHK.TRANS64.TRYWAIT P0, [R3+URZ+0xa8], R0 ;  /* 0x0000a800030075a7 */ /* 0x0002a6000800017f */
[----:B--2---:R-:W-:Y:S05]  /*7880*/  @!P0 NANOSLEEP.SYNCS 0x989680 ;  /* 0x009896800000895d */ /* 0x004fea0003900000 */
[----:B------:R-:W2:Y:S02]  /*7890*/  @!P0 SYNCS.PHASECHK.TRANS64 P0, [R3+URZ+0xa8], R0 ;  /* 0x0000a800030085a7 */ /* 0x000ea4000800007f */
[----:B--2---:R-:W-:Y:S05]  /*78a0*/  @!P0 BRA `(.L_x_101) ;  /* 0xfffffffc00ec8947 */ /* 0x004fea000383ffff */
[----:B------:R-:W-:Y:S05]  /*78b0*/  BRA `(.L_x_100) ;  /* 0xffffffd800c87947 */ /* 0x000fea000383ffff */
.L_x_110:
[----:B-1----:R-:W-:-:S04]  /*78c0*/  IMAD.U32 R5, RZ, RZ, UR4 ;  /* 0x00000004ff057e24 */ /* 0x002fc8000f8e00ff */
[----:B------:R1:W2:Y:S03]  /*78d0*/  SYNCS.PHASECHK.TRANS64.TRYWAIT P1, [R5+URZ+0x80], R4 ;  /* 0x00008004050075a7 */ /* 0x0002a6000802017f */
[----:B--2---:R-:W-:Y:S05]  /*78e0*/  @!P1 NANOSLEEP.SYNCS 0x989680 ;  /* 0x009896800000995d */ /* 0x004fea0003900000 */
[----:B------:R-:W2:Y:S02]  /*78f0*/  @!P1 SYNCS.PHASECHK.TRANS64 P1, [R5+URZ+0x80], R4 ;  /* 0x00008004050095a7 */ /* 0x000ea4000802007f */
[----:B--2---:R-:W-:Y:S05]  /*7900*/  @!P1 BRA `(.L_x_110) ;  /* 0xfffffffc00ec9947 */ /* 0x004fea000383ffff */
[----:B------:R-:W-:Y:S05]  /*7910*/  BRA `(.L_x_170) ;  /* 0xffffffdc00b07947 */ /* 0x000fea000383ffff */
.L_x_116:
[----:B-12---:R-:W-:-:S04]  /*7920*/  MOV R5, UR4 ;  /* 0x0000000400057c02 */ /* 0x006fc80008000f00 */
[----:B------:R1:W2:Y:S03]  /*7930*/  SYNCS.PHASECHK.TRANS64.TRYWAIT P1, [R5+URZ+0x88], R4 ;  /* 0x00008804050075a7 */ /* 0x0002a6000802017f */
[----:B--2---:R-:W-:Y:S05]  /*7940*/  @!P1 NANOSLEEP.SYNCS 0x989680 ;  /* 0x009896800000995d */ /* 0x004fea0003900000 */
[----:B------:R-:W2:Y:S02]  /*7950*/  @!P1 SYNCS.PHASECHK.TRANS64 P1, [R5+URZ+0x88], R4 ;  /* 0x00008804050095a7 */ /* 0x000ea4000802007f */
[----:B--2---:R-:W-:Y:S05]  /*7960*/  @!P1 BRA `(.L_x_116) ;  /* 0xfffffffc00ec9947 */ /* 0x004fea000383ffff */
[----:B------:R-:W-:Y:S05]  /*7970*/  BRA `(.L_x_171) ;  /* 0xffffffdc00f87947 */ /* 0x000fea000383ffff */
.L_x_122:
[----:B-123--:R-:W-:-:S04]  /*7980*/  IMAD.U32 R5, RZ, RZ, UR4 ;  /* 0x00000004ff057e24 */ /* 0x00efc8000f8e00ff */
[----:B------:R1:W2:Y:S03]  /*7990*/  SYNCS.PHASECHK.TRANS64.TRYWAIT P1, [R5+URZ+0x90], R4 ;  /* 0x00009004050075a7 */ /* 0x0002a6000802017f */
[----:B--2---:R-:W-:Y:S05]  /*79a0*/  @!P1 NANOSLEEP.SYNCS 0x989680 ;  /* 0x009896800000995d */ /* 0x004fea0003900000 */
[----:B------:R-:W2:Y:S02]  /*79b0*/  @!P1 SYNCS.PHASECHK.TRANS64 P1, [R5+URZ+0x90], R4 ;  /* 0x00009004050095a7 */ /* 0x000ea4000802007f */
[----:B--2---:R-:W-:Y:S05]  /*79c0*/  @!P1 BRA `(.L_x_122) ;  /* 0xfffffffc00ec9947 */ /* 0x004fea000383ffff */
[----:B------:R-:W-:Y:S05]  /*79d0*/  BRA `(.L_x_172) ;  /* 0xffffffe000487947 */ /* 0x000fea000383ffff */
.L_x_128:
[----:B-1234-:R-:W-:-:S04]  /*79e0*/  IMAD.U32 R5, RZ, RZ, UR4 ;  /* 0x00000004ff057e24 */ /* 0x01efc8000f8e00ff */
[----:B------:R1:W2:Y:S03]  /*79f0*/  SYNCS.PHASECHK.TRANS64.TRYWAIT P1, [R5+URZ+0x98], R4 ;  /* 0x00009804050075a7 */ /* 0x0002a6000802017f */
[----:B--2---:R-:W-:Y:S05]  /*7a00*/  @!P1 NANOSLEEP.SYNCS 0x989680 ;  /* 0x009896800000995d */ /* 0x004fea0003900000 */
[----:B------:R-:W2:Y:S02]  /*7a10*/  @!P1 SYNCS.PHASECHK.TRANS64 P1, [R5+URZ+0x98], R4 ;  /* 0x00009804050095a7 */ /* 0x000ea4000802007f */
[----:B--2---:R-:W-:Y:S05]  /*7a20*/  @!P1 BRA `(.L_x_128) ;  /* 0xfffffffc00ec9947 */ /* 0x004fea000383ffff */
[----:B------:R-:W-:Y:S05]  /*7a30*/  BRA `(.L_x_173) ;  /* 0xffffffe000987947 */ /* 0x000fea000383ffff */
.L_x_138:
[----:B-1----:R1:W3:Y:S02]  /*7a40*/  SYNCS.PHASECHK.TRANS64.TRYWAIT P0, [R3+URZ+0x80], R2 ;  /* 0x00008002030075a7 */ /* 0x0022e4000800017f */
[----:B---3--:R-:W-:Y:S05]  /*7a50*/  @!P0 NANOSLEEP.SYNCS 0x989680 ;  /* 0x009896800000895d */ /* 0x008fea0003900000 */
[----:B------:R-:W3:Y:S02]  /*7a60*/  @!P0 SYNCS.PHASECHK.TRANS64 P0, [R3+URZ+0x80], R2 ;  /* 0x00008002030085a7 */ /* 0x000ee4000800007f */
[----:B---3--:R-:W-:Y:S05]  /*7a70*/  @!P0 BRA `(.L_x_138) ;  /* 0xfffffffc00f08947 */ /* 0x008fea000383ffff */
[----:B------:R-:W-:Y:S05]  /*7a80*/  BRA `(.L_x_174) ;  /* 0xffffffe800947947 */ /* 0x000fea000383ffff */
.L_x_140:
[----:B---3--:R3:W1:Y:S02]  /*7a90*/  SYNCS.PHASECHK.TRANS64.TRYWAIT P0, [R3+URZ+0x88], R2 ;  /* 0x00008802030075a7 */ /* 0x008664000800017f */
[----:B-1----:R-:W-:Y:S05]  /*7aa0*/  @!P0 NANOSLEEP.SYNCS 0x989680 ;  /* 0x009896800000895d */ /* 0x002fea0003900000 */
[----:B------:R-:W1:Y:S02]  /*7ab0*/  @!P0 SYNCS.PHASECHK.TRANS64 P0, [R3+URZ+0x88], R2 ;  /* 0x00008802030085a7 */ /* 0x000e64000800007f */
[----:B-1----:R-:W-:Y:S05]  /*7ac0*/  @!P0 BRA `(.L_x_140) ;  /* 0xfffffffc00f08947 */ /* 0x002fea000383ffff */
[----:B------:R-:W-:Y:S05]  /*7ad0*/  BRA `(.L_x_175) ;  /* 0xffffffe800907947 */ /* 0x000fea000383ffff */
.L_x_142:
[----:B------:R1:W1:Y:S02]  /*7ae0*/  SYNCS.PHASECHK.TRANS64.TRYWAIT P0, [R3+URZ+0x90], R2 ;  /* 0x00009002030075a7 */ /* 0x000264000800017f */
[----:B-1----:R-:W-:Y:S05]  /*7af0*/  @!P0 NANOSLEEP.SYNCS 0x989680 ;  /* 0x009896800000895d */ /* 0x002fea0003900000 */
[----:B------:R-:W1:Y:S02]  /*7b00*/  @!P0 SYNCS.PHASECHK.TRANS64 P0, [R3+URZ+0x90], R2 ;  /* 0x00009002030085a7 */ /* 0x000e64000800007f */
[----:B-1----:R-:W-:Y:S05]  /*7b10*/  @!P0 BRA `(.L_x_142) ;  /* 0xfffffffc00f08947 */ /* 0x002fea000383ffff */
[----:B------:R-:W-:Y:S05]  /*7b20*/  BRA `(.L_x_176) ;  /* 0xffffffe8008c7947 */ /* 0x000fea000383ffff */
.L_x_146:
[----:B------:R-:W-:Y:S01]  /*7b30*/  BSSY B1, `(.L_x_177) ;  /* 0x0000006000017945 */ /* 0x000fe20003800000 */
[----:B------:R-:W-:-:S07]  /*7b40*/  IMAD.MOV.U32 R15, RZ, RZ, -0x1 ;  /* 0xffffffffff0f7424 */ /* 0x000fce00078e00ff */
[----:B------:R-:W-:Y:S05]  /*7b50*/  WARPSYNC.COLLECTIVE R15, `(.L_x_178) ;  /* 0x000000000f0c7348 */ /* 0x000fea0003c00000 */
[----:B------:R-:W-:Y:S02]  /*7b60*/  ELECT P6, UR62, PT ;  /* 0x00000000003e782f */ /* 0x000fe400038c0000 */
[----:B------:R-:W-:Y:S01]  /*7b70*/  MOV R14, UR62 ;  /* 0x0000003e000e7c02 */ /* 0x000fe20008000f00 */
[----:B------:R-:W-:Y:S10]  /*7b80*/  ENDCOLLECTIVE ;  /* 0x000000000000791b */ /* 0x000ff40003800000 */
.L_x_178:
[----:B------:R-:W-:Y:S05]  /*7b90*/  BSYNC B1 ;  /* 0x0000000000017941 */ /* 0x000fea0003800000 */
.L_x_177:
[----:B------:R-:W-:Y:S05]  /*7ba0*/  BRA `(.L_x_179) ;  /* 0xffffffec00007947 */ /* 0x000fea000383ffff */
.L_x_149:
[----:B--2---:R2:W3:Y:S02]  /*7bb0*/  SYNCS.PHASECHK.TRANS64.TRYWAIT P1, [R15+URZ+0x30], R8 ;  /* 0x000030080f0075a7 */ /* 0x0044e4000802017f */
[----:B---3--:R-:W-:Y:S05]  /*7bc0*/  @!P1 NANOSLEEP.SYNCS 0x989680 ;  /* 0x009896800000995d */ /* 0x008fea0003900000 */
[----:B------:R-:W3:Y:S02]  /*7bd0*/  @!P1 SYNCS.PHASECHK.TRANS64 P1, [R15+URZ+0x30], R8 ;  /* 0x000030080f0095a7 */ /* 0x000ee4000802007f */
[----:B---3--:R-:W-:Y:S05]  /*7be0*/  @!P1 BRA `(.L_x_149) ;  /* 0xfffffffc00f09947 */ /* 0x008fea000383ffff */
[----:B------:R-:W-:Y:S05]  /*7bf0*/  BRA `(.L_x_180) ;  /* 0xffffffec00347947 */ /* 0x000fea000383ffff */
.L_x_158:
[----:B------:R-:W-:Y:S01]  /*7c00*/  BSSY B0, `(.L_x_181) ;  /* 0x0000006000007945 */ /* 0x000fe20003800000 */
[----:B------:R-:W-:-:S07]  /*7c10*/  IMAD.MOV.U32 R15, RZ, RZ, -0x1 ;  /* 0xffffffffff0f7424 */ /* 0x000fce00078e00ff */
[----:B------:R-:W-:Y:S05]  /*7c20*/  WARPSYNC.COLLECTIVE R15, `(.L_x_182) ;  /* 0x000000000f0c7348 */ /* 0x000fea0003c00000 */
[----:B------:R-:W-:Y:S02]  /*7c30*/  ELECT P6, UR62, PT ;  /* 0x00000000003e782f */ /* 0x000fe400038c0000 */
[----:B------:R-:W-:Y:S01]  /*7c40*/  MOV R14, UR62 ;  /* 0x0000003e000e7c02 */ /* 0x000fe20008000f00 */
[----:B------:R-:W-:Y:S10]  /*7c50*/  ENDCOLLECTIVE ;  /* 0x000000000000791b */ /* 0x000ff40003800000 */
.L_x_182:
[----:B------:R-:W-:Y:S05]  /*7c60*/  BSYNC B0 ;  /* 0x0000000000007941 */ /* 0x000fea0003800000 */
.L_x_181:
[----:B------:R-:W-:Y:S05]  /*7c70*/  BRA `(.L_x_183) ;  /* 0xfffffff400807947 */ /* 0x000fea000383ffff */
.L_x_160:
[----:B-1----:R1:W2:Y:S02]  /*7c80*/  SYNCS.PHASECHK.TRANS64.TRYWAIT P0, [R7+URZ], R2 ;  /* 0x00000002070075a7 */ /* 0x0022a4000800017f */
[----:B--2---:R-:W-:Y:S05]  /*7c90*/  @!P0 NANOSLEEP.SYNCS 0x989680 ;  /* 0x009896800000895d */ /* 0x004fea0003900000 */
[----:B------:R-:W2:Y:S02]  /*7ca0*/  @!P0 SYNCS.PHASECHK.TRANS64 P0, [R7+URZ], R2 ;  /* 0x00000002070085a7 */ /* 0x000ea4000800007f */
[----:B--2---:R-:W-:Y:S05]  /*7cb0*/  @!P0 BRA `(.L_x_160) ;  /* 0xfffffffc00f08947 */ /* 0x004fea000383ffff */
[----:B------:R-:W-:Y:S05]  /*7cc0*/  BRA `(.L_x_184) ;  /* 0xfffffff400bc7947 */ /* 0x000fea000383ffff */
.L_x_161:
[----:B-1----:R1:W2:Y:S02]  /*7cd0*/  SYNCS.PHASECHK.TRANS64.TRYWAIT P0, [R9+URZ], R4 ;  /* 0x00000004090075a7 */ /* 0x0022a4000800017f */
[----:B--2---:R-:W-:Y:S05]  /*7ce0*/  @!P0 NANOSLEEP.SYNCS 0x989680 ;  /* 0x009896800000895d */ /* 0x004fea0003900000 */
[----:B------:R-:W2:Y:S02]  /*7cf0*/  @!P0 SYNCS.PHASECHK.TRANS64 P0, [R9+URZ], R4 ;  /* 0x00000004090085a7 */ /* 0x000ea4000800007f */
[----:B--2---:R-:W-:Y:S05]  /*7d00*/  @!P0 BRA `(.L_x_161) ;  /* 0xfffffffc00f08947 */ /* 0x004fea000383ffff */
[----:B------:R-:W-:Y:S05]  /*7d10*/  BRA `(.L_x_185) ;  /* 0xfffffff400cc7947 */ /* 0x000fea000383ffff */
.L_x_162:
[----:B-1----:R1:W2:Y:S02]  /*7d20*/  SYNCS.PHASECHK.TRANS64.TRYWAIT P0, [R6+URZ], R5 ;  /* 0x00000005060075a7 */ /* 0x0022a4000800017f */
[----:B--2---:R-:W-:Y:S05]  /*7d30*/  @!P0 NANOSLEEP.SYNCS 0x989680 ;  /* 0x009896800000895d */ /* 0x004fea0003900000 */
[----:B------:R-:W2:Y:S02]  /*7d40*/  @!P0 SYNCS.PHASECHK.TRANS64 P0, [R6+URZ], R5 ;  /* 0x00000005060085a7 */ /* 0x000ea4000800007f */
[----:B--2---:R-:W-:Y:S05]  /*7d50*/  @!P0 BRA `(.L_x_162) ;  /* 0xfffffffc00f08947 */ /* 0x004fea000383ffff */
[----:B------:R-:W-:Y:S05]  /*7d60*/  BRA `(.L_x_186) ;  /* 0xfffffff400dc7947 */ /* 0x000fea000383ffff */
.L_x_163:
[----:B-1----:R1:W2:Y:S02]  /*7d70*/  SYNCS.PHASECHK.TRANS64.TRYWAIT P0, [R9+URZ], R4 ;  /* 0x00000004090075a7 */ /* 0x0022a4000800017f */
[----:B--2---:R-:W-:Y:S05]  /*7d80*/  @!P0 NANOSLEEP.SYNCS 0x989680 ;  /* 0x009896800000895d */ /* 0x004fea0003900000 */
[----:B------:R-:W2:Y:S02]  /*7d90*/  @!P0 SYNCS.PHASECHK.TRANS64 P0, [R9+URZ], R4 ;  /* 0x00000004090085a7 */ /* 0x000ea4000800007f */
[----:B--2---:R-:W-:Y:S05]  /*7da0*/  @!P0 BRA `(.L_x_163) ;  /* 0xfffffffc00f08947 */ /* 0x004fea000383ffff */
[----:B------:R-:W-:Y:S05]  /*7db0*/  BRA `(.L_x_187) ;  /* 0xfffffff400ec7947 */ /* 0x000fea000383ffff */
.L_x_164:
[----:B--2---:R2:W3:Y:S02]  /*7dc0*/  SYNCS.PHASECHK.TRANS64.TRYWAIT P0, [R6+URZ], R5 ;  /* 0x00000005060075a7 */ /* 0x0044e4000800017f */
[----:B---3--:R-:W-:Y:S05]  /*7dd0*/  @!P0 NANOSLEEP.SYNCS 0x989680 ;  /* 0x009896800000895d */ /* 0x008fea0003900000 */
[----:B------:R-:W3:Y:S02]  /*7de0*/  @!P0 SYNCS.PHASECHK.TRANS64 P0, [R6+URZ], R5 ;  /* 0x00000005060085a7 */ /* 0x000ee4000800007f */
[----:B---3--:R-:W-:Y:S05]  /*7df0*/  @!P0 BRA `(.L_x_164) ;  /* 0xfffffffc00f08947 */ /* 0x008fea000383ffff */
[----:B------:R-:W-:Y:S05]  /*7e00*/  BRA `(.L_x_188) ;  /* 0xfffffff400f47947 */ /* 0x000fea000383ffff */
.L_x_189:
[----:B------:R-:W-:-:S00]  /*7e10*/  BRA `(.L_x_189) ;  /* 0xfffffffc00fc7947 */ /* 0x000fc0000383ffff */
[----:B------:R-:W-:-:S00]  /*7e20*/  NOP ;  /* 0x0000000000007918 */ /* 0x000fc00000000000 */
        /* <DEDUP_REMOVED lines=13> */
.L_x_190:


//--------------------- .nv.global.init           --------------------------
	.section	.nv.global.init,"aw",@progbits
.nv.global.init:
	.type		$str$22,@object
	.size		$str$22,($str$26 - $str$22)
$str$22:
        /*0000*/ 	.byte	0x6b, 0x5f, 0x74, 0x69, 0x6c, 0x65, 0x5f, 0x63, 0x6f, 0x75, 0x6e, 0x74, 0x20, 0x3e, 0x3d, 0x20
        /*0010*/ 	.byte	0x31, 0x00
	.type		$str$26,@object
	.size		$str$26,($str$27 - $str$26)
$str$26:
        /*0012*/ 	.byte	0x28, 0x61, 0x64, 0x64, 0x72, 0x65, 0x73, 0x73, 0x20, 0x26, 0x20, 0x6d, 0x61, 0x73, 0x6b, 0x29
        /*0022*/ 	.byte	0x20, 0x3d, 0x3d, 0x20, 0x30, 0x00
	.type		$str$27,@object
	.size		$str$27,($str$23 - $str$27)
$str$27:
        /*0028*/ 	.byte	0x2f, 0x74, 0x6d, 0x70, 0x2f, 0x63, 0x75, 0x74, 0x6c, 0x61, 0x73, 0x73, 0x5f, 0x73, 0x77, 0x65
        /*0038*/ 	.byte	0x65, 0x70, 0x5f, 0x73, 0x72, 0x63, 0x2f, 0x69, 0x6e, 0x63, 0x6c, 0x75, 0x64, 0x65, 0x2f, 0x63
        /*0048*/ 	.byte	0x75, 0x74, 0x65, 0x2f, 0x70, 0x6f, 0x69, 0x6e, 0x74, 0x65, 0x72, 0x5f, 0x66, 0x6c, 0x61, 0x67
        /*0058*/ 	.byte	0x67, 0x65, 0x64, 0x2e, 0x68, 0x70, 0x70, 0x00
	.type		$str$23,@object
	.size		$str$23,(__unnamed_2 - $str$23)
$str$23:
        /*0060*/ 	.byte	0x2f, 0x74, 0x6d, 0x70, 0x2f, 0x63, 0x75, 0x74, 0x6c, 0x61, 0x73, 0x73, 0x5f, 0x73, 0x77, 0x65
        /*0070*/ 	.byte	0x65, 0x70, 0x5f, 0x73, 0x72, 0x63, 0x2f, 0x69, 0x6e, 0x63, 0x6c, 0x75, 0x64, 0x65, 0x2f, 0x63
        /*0080*/ 	.byte	0x75, 0x74, 0x6c, 0x61, 0x73, 0x73, 0x2f, 0x67, 0x65, 0x6d, 0x6d, 0x2f, 0x63, 0x6f, 0x6c, 0x6c
        /*0090*/ 	.byte	0x65, 0x63, 0x74, 0x69, 0x76, 0x65, 0x2f, 0x73, 0x6d, 0x39, 0x30, 0x5f, 0x6d, 0x6d, 0x61, 0x5f
        /*00a0*/ 	.byte	0x74, 0x6d, 0x61, 0x5f, 0x67, 0x6d, 0x6d, 0x61, 0x5f, 0x73, 0x73, 0x5f, 0x77, 0x61, 0x72, 0x70
        /*00b0*/ 	.byte	0x73, 0x70, 0x65, 0x63, 0x69, 0x61, 0x6c, 0x69, 0x7a, 0x65, 0x64, 0x2e, 0x68, 0x70, 0x70, 0x00
	.type		__unnamed_2,@object
	.size		__unnamed_2,(__unnamed_1 - __unnamed_2)
__unnamed_2:
        /*00c0*/ 	.byte	0x61, 0x75, 0x74, 0x6f, 0x20, 0x63, 0x75, 0x74, 0x65, 0x3a, 0x3a, 0x61, 0x73, 0x5f, 0x70, 0x6f
        /* <DEDUP_REMOVED lines=27> */
        /*0280*/ 	.byte	0x36, 0x3e, 0x3e, 0x3e, 0x3e, 0x3e, 0x5d, 0x00
	.type		__unnamed_1,@object
	.size		__unnamed_1,(.L_0 - __unnamed_1)
__unnamed_1:
        /* <DEDUP_REMOVED lines=180> */
        /*0dc8*/ 	.byte	0x3a, 0x69, 0x64, 0x65, 0x6e, 0x74, 0x69, 0x74, 0x79, 0x5d, 0x00
.L_0:


//--------------------- .nv.shared._ZN7cutlass13device_kernelINS_4gemm6kernel13GemmUniversalIN4cute5tupleIJiiiiEEENS1_10collective13CollectiveMmaINS1_34MainloopSm90TmaGmmaWarpSpecializedILi6ENS5_IJNS4_1CILi1EEESB_SB_EEENS1_35KernelTmaWarpSpecializedCooperativeEEENS5_IJNSA_ILi128EEESF_NSA_ILi64EEEEEENS_6half_tENS5_IJlSB_lEEESI_SJ_NS4_8TiledMMAINS4_8MMA_AtomIJNS4_4SM904GMMA26MMA_64x128x16_F32F16F16_SSILNSN_5MajorE0ELSP_0ELNSN_7ScaleInE1ELSQ_1EEEEEENS4_6LayoutINS5_IJNSA_ILi2EEESB_SB_EEENS5_IJSB_NSA_ILi0EEESW_EEEEENS5_IJNS4_10UnderscoreESZ_SZ_EEEEENS4_13SM90_TMA_LOADENS4_14ComposedLayoutINS4_7SwizzleILi3ELi4ELi3EEENS4_18smem_ptr_flag_bitsILi16EEENST_INS5_IJNSA_ILi8EEESG_EEENS5_IJSG_SB_EEEEEEEvNS4_8identityES12_S1C_vS1D_EENS_8epilogue10collective18CollectiveEpilogueINS1F_22Sm90TmaWarpSpecializedILi4ELi2ELi16ELb1ELb0EEEJSH_NS5_IJSF_NSA_ILi32EEEEEESI_SJ_SI_SJ_NS1F_6fusion15FusionCallbacksIS1J_NS1M_17LinearCombinationISI_fSI_fLNS_15FloatRoundStyleE2EEESH_S1L_JEEES12_NS13_INS14_ILi2ELi4ELi3EEES17_NST_INS5_IJS18_S1K_EEENS5_IJS1K_SB_EEEEEEENS4_17SM75_U32x4_LDSM_NENS4_14SM90_TMA_STOREES1W_NS4_17SM90_U32x4_STSM_NENS4_9Copy_AtomIJS1Z_SI_EEEvEEEvvEEEEvNT_6ParamsE --------------------------
	.section	.nv.shared._ZN7cutlass13device_kernelINS_4gemm6kernel13GemmUniversalIN4cute5tupleIJiiiiEEENS1_10collective13CollectiveMmaINS1_34MainloopSm90TmaGmmaWarpSpecializedILi6ENS5_IJNS4_1CILi1EEESB_SB_EEENS1_35KernelTmaWarpSpecializedCooperativeEEENS5_IJNSA_ILi128EEESF_NSA_ILi64EEEEEENS_6half_tENS5_IJlSB_lEEESI_SJ_NS4_8TiledMMAINS4_8MMA_AtomIJNS4_4SM904GMMA26MMA_64x128x16_F32F16F16_SSILNSN_5MajorE0ELSP_0ELNSN_7ScaleInE1ELSQ_1EEEEEENS4_6LayoutINS5_IJNSA_ILi2EEESB_SB_EEENS5_IJSB_NSA_ILi0EEESW_EEEEENS5_IJNS4_10UnderscoreESZ_SZ_EEEEENS4_13SM90_TMA_LOADENS4_14ComposedLayoutINS4_7SwizzleILi3ELi4ELi3EEENS4_18smem_ptr_flag_bitsILi16EEENST_INS5_IJNSA_ILi8EEESG_EEENS5_IJSG_SB_EEEEEEEvNS4_8identityES12_S1C_vS1D_EENS_8epilogue10collective18CollectiveEpilogueINS1F_22Sm90TmaWarpSpecializedILi4ELi2ELi16ELb1ELb0EEEJSH_NS5_IJSF_NSA_ILi32EEEEEESI_SJ_SI_SJ_NS1F_6fusion15FusionCallbacksIS1J_NS1M_17LinearCombinationISI_fSI_fLNS_15FloatRoundStyleE2EEESH_S1L_JEEES12_NS13_INS14_ILi2ELi4ELi3EEES17_NST_INS5_IJS18_S1K_EEENS5_IJS1K_SB_EEEEEEENS4_17SM75_U32x4_LDSM_NENS4_14SM90_TMA_STOREES1W_NS4_17SM90_U32x4_STSM_NENS4_9Copy_AtomIJS1Z_SI_EEEvEEEvvEEEEvNT_6ParamsE,"aw",@nobits
	.sectionflags	@""
	.align	16
	.zero		1024


//--------------------- .nv.shared.reserved.0     --------------------------
	.section	.nv.shared.reserved.0,"aw",@nobits
	.weak		__nv_reservedSMEM_offset_0_alias
	.size		__nv_reservedSMEM_offset_0_alias, 0, 0
	.other		__nv_reservedSMEM_offset_0_alias,@"STO_CUDA_RESERVED_SHARED STV_DEFAULT"
__nv_reservedSMEM_offset_0_alias:
	.zero		0


//--------------------- .nv.global                --------------------------
	.section	.nv.global,"aw",@nobits
.nv.global:
	.type		_ZN39_INTERNAL_f9e07090_4_k_cu_e93850ba_30484cute1_E,@object
	.size		_ZN39_INTERNAL_f9e07090_4_k_cu_e93850ba_30484cute1_E,(_ZN39_INTERNAL_f9e07090_4_k_cu_e93850ba_30484cuda3std3__45__cpo6cbeginE - _ZN39_INTERNAL_f9e07090_4_k_cu_e93850ba_30484cute1_E)
_ZN39_INTERNAL_f9e07090_4_k_cu_e93850ba_30484cute1_E:
	.zero		1
	.type		_ZN39_INTERNAL_f9e07090_4_k_cu_e93850ba_30484cuda3std3__45__cpo6cbeginE,@object
	.size		_ZN39_INTERNAL_f9e07090_4_k_cu_e93850ba_30484cuda3std3__45__cpo6cbeginE,(_ZN39_INTERNAL_f9e07090_4_k_cu_e93850ba_30484cuda3std3__48in_placeE - _ZN39_INTERNAL_f9e07090_4_k_cu_e93850ba_30484cuda3std3__45__cpo6cbeginE)
_ZN39_INTERNAL_f9e07090_4_k_cu_e93850ba_30484cuda3std3__45__cpo6cbeginE:
	.zero		1
	.type		_ZN39_INTERNAL_f9e07090_4_k_cu_e93850ba_30484cuda3std3__48in_placeE,@object
	.size		_ZN39_INTERNAL_f9e07090_4_k_cu_e93850ba_30484cuda3std3__48in_placeE,(_ZN39_INTERNAL_f9e07090_4_k_cu_e93850ba_30484cuda3std6ranges3__45__cpo9iter_moveE - _ZN39_INTERNAL_f9e07090_4_k_cu_e93850ba_30484cuda3std3__48in_placeE)
_ZN39_INTERNAL_f9e07090_4_k_cu_e93850ba_30484cuda3std3__48in_placeE:
	.zero		1
	.type		_ZN39_INTERNAL_f9e07090_4_k_cu_e93850ba_30484cuda3std6ranges3__45__cpo9iter_moveE,@object
	.size		_ZN39_INTERNAL_f9e07090_4_k_cu_e93850ba_30484cuda3std6ranges3__45__cpo9iter_moveE,(_ZN39_INTERNAL_f9e07090_4_k_cu_e93850ba_30484cuda3std3__45__cpo5beginE - _ZN39_INTERNAL_f9e07090_4_k_cu_e93850ba_30484cuda3std6ranges3__45__cpo9iter_moveE)
_ZN39_INTERNAL_f9e07090_4_k_cu_e93850ba_30484cuda3std6ranges3__45__cpo9iter_moveE:
	.zero		1
	.type		_ZN39_INTERNAL_f9e07090_4_k_cu_e93850ba_30484cuda3std3__45__cpo5beginE,@object
	.size		_ZN39_INTERNAL_f9e07090_4_k_cu_e93850ba_30484cuda3std3__45__cpo5beginE,(_ZN39_INTERNAL_f9e07090_4_k_cu_e93850ba_30484cuda3std3__441_GLOBAL__N__f9e07090_4_k_cu_e93850ba_30486ignoreE - _ZN39_INTERNAL_f9e07090_4_k_cu_e93850ba_30484cuda3std3__45__cpo5beginE)
_ZN39_INTERNAL_f9e07090_4_k_cu_e93850ba_30484cuda3std3__45__cpo5beginE:
	.zero		1
	.type		_ZN39_INTERNAL_f9e07090_4_k_cu_e93850ba_30484cuda3std3__441_GLOBAL__N__f9e07090_4_k_cu_e93850ba_30486ignoreE,@object
	.size		_ZN39_INTERNAL_f9e07090_4_k_cu_e93850ba_30484cuda3std3__441_GLOBAL__N__f9e07090_4_k_cu_e93850ba_30486ignoreE,(_ZN39_INTERNAL_f9e07090_4_k_cu_e93850ba_30484cute7productE - _ZN39_INTERNAL_f9e07090_4_k_cu_e93850ba_30484cuda3std3__441_GLOBAL__N__f9e07090_4_k_cu_e93850ba_30486ignoreE)
_ZN39_INTERNAL_f9e07090_4_k_cu_e93850ba_30484cuda3std3__441_GLOBAL__N__f9e07090_4_k_cu_e93850ba_30486ignoreE:
	.zero		1
	.type		_ZN39_INTERNAL_f9e07090_4_k_cu_e93850ba_30484cute7productE,@object
	.size		_ZN39_INTERNAL_f9e07090_4_k_cu_e93850ba_30484cute7productE,(_ZN39_INTERNAL_f9e07090_4_k_cu_e93850ba_30484cuda3std3__45__cpo3endE - _ZN39_INTERNAL_f9e07090_4_k_cu_e93850ba_30484cute7productE)
_ZN39_INTERNAL_f9e07090_4_k_cu_e93850ba_30484cute7productE:
	.zero		1
	.type		_ZN39_INTERNAL_f9e07090_4_k_cu_e93850ba_30484cuda3std3__45__cpo3endE,@object
	.size		_ZN39_INTERNAL_f9e07090_4_k_cu_e93850ba_30484cuda3std3__45__cpo3endE,(_ZN39_INTERNAL_f9e07090_4_k_cu_e93850ba_30484cuda3std3__419piecewise_constructE - _ZN39_INTERNAL_f9e07090_4_k_cu_e93850ba_30484cuda3std3__45__cpo3endE)
_ZN39_INTERNAL_f9e07090_4_k_cu_e93850ba_30484cuda3std3__45__cpo3endE:
	.zero		1
	.type		_ZN39_INTERNAL_f9e07090_4_k_cu_e93850ba_30484cuda3std3__419piecewise_constructE,@object
	.size		_ZN39_INTERNAL_f9e07090_4_k_cu_e93850ba_30484cuda3std3__419piecewise_constructE,(_ZN39_INTERNAL_f9e07090_4_k_cu_e93850ba_30484cuda3std3__45__cpo4cendE - _ZN39_INTERNAL_f9e07090_4_k_cu_e93850ba_30484cuda3std3__419piecewise_constructE)
_ZN39_INTERNAL_f9e07090_4_k_cu_e93850ba_30484cuda3std3__419piecewise_constructE:
	.zero		1
	.type		_ZN39_INTERNAL_f9e07090_4_k_cu_e93850ba_30484cuda3std3__45__cpo4cendE,@object
	.size		_ZN39_INTERNAL_f9e07090_4_k_cu_e93850ba_30484cuda3std3__45__cpo4cendE,(_ZN39_INTERNAL_f9e07090_4_k_cu_e93850ba_30484cuda3std6ranges3__45__cpo4swapE - _ZN39_INTERNAL_f9e07090_4_k_cu_e93850ba_30484cuda3std3__45__cpo4cendE)
_ZN39_INTERNAL_f9e07090_4_k_cu_e93850ba_30484cuda3std3__45__cpo4cendE:
	.zero		1
	.type		_ZN39_INTERNAL_f9e07090_4_k_cu_e93850ba_30484cuda3std6ranges3__45__cpo4swapE,@object
	.size		_ZN39_INTERNAL_f9e07090_4_k_cu_e93850ba_30484cuda3std6ranges3__45__cpo4swapE,(.L_9 - _ZN39_INTERNAL_f9e07090_4_k_cu_e93850ba_30484cuda3std6ranges3__45__cpo4swapE)
_ZN39_INTERNAL_f9e07090_4_k_cu_e93850ba_30484cuda3std6ranges3__45__cpo4swapE:
	.zero		1
.L_9:


//--------------------- .nv.constant0._ZN7cutlass13device_kernelINS_4gemm6kernel13GemmUniversalIN4cute5tupleIJiiiiEEENS1_10collective13CollectiveMmaINS1_34MainloopSm90TmaGmmaWarpSpecializedILi6ENS5_IJNS4_1CILi1EEESB_SB_EEENS1_35KernelTmaWarpSpecializedCooperativeEEENS5_IJNSA_ILi128EEESF_NSA_ILi64EEEEEENS_6half_tENS5_IJlSB_lEEESI_SJ_NS4_8TiledMMAINS4_8MMA_AtomIJNS4_4SM904GMMA26MMA_64x128x16_F32F16F16_SSILNSN_5MajorE0ELSP_0ELNSN_7ScaleInE1ELSQ_1EEEEEENS4_6LayoutINS5_IJNSA_ILi2EEESB_SB_EEENS5_IJSB_NSA_ILi0EEESW_EEEEENS5_IJNS4_10UnderscoreESZ_SZ_EEEEENS4_13SM90_TMA_LOADENS4_14ComposedLayoutINS4_7SwizzleILi3ELi4ELi3EEENS4_18smem_ptr_flag_bitsILi16EEENST_INS5_IJNSA_ILi8EEESG_EEENS5_IJSG_SB_EEEEEEEvNS4_8identityES12_S1C_vS1D_EENS_8epilogue10collective18CollectiveEpilogueINS1F_22Sm90TmaWarpSpecializedILi4ELi2ELi16ELb1ELb0EEEJSH_NS5_IJSF_NSA_ILi32EEEEEESI_SJ_SI_SJ_NS1F_6fusion15FusionCallbacksIS1J_NS1M_17LinearCombinationISI_fSI_fLNS_15FloatRoundStyleE2EEESH_S1L_JEEES12_NS13_INS14_ILi2ELi4ELi3EEES17_NST_INS5_IJS18_S1K_EEENS5_IJS1K_SB_EEEEEEENS4_17SM75_U32x4_LDSM_NENS4_14SM90_TMA_STOREES1W_NS4_17SM90_U32x4_STSM_NENS4_9Copy_AtomIJS1Z_SI_EEEvEEEvvEEEEvNT_6ParamsE --------------------------
	.section	.nv.constant0._ZN7cutlass13device_kernelINS_4gemm6kernel13GemmUniversalIN4cute5tupleIJiiiiEEENS1_10collective13CollectiveMmaINS1_34MainloopSm90TmaGmmaWarpSpecializedILi6ENS5_IJNS4_1CILi1EEESB_SB_EEENS1_35KernelTmaWarpSpecializedCooperativeEEENS5_IJNSA_ILi128EEESF_NSA_ILi64EEEEEENS_6half_tENS5_IJlSB_lEEESI_SJ_NS4_8TiledMMAINS4_8MMA_AtomIJNS4_4SM904GMMA26MMA_64x128x16_F32F16F16_SSILNSN_5MajorE0ELSP_0ELNSN_7ScaleInE1ELSQ_1EEEEEENS4_6LayoutINS5_IJNSA_ILi2EEESB_SB_EEENS5_IJSB_NSA_ILi0EEESW_EEEEENS5_IJNS4_10UnderscoreESZ_SZ_EEEEENS4_13SM90_TMA_LOADENS4_14ComposedLayoutINS4_7SwizzleILi3ELi4ELi3EEENS4_18smem_ptr_flag_bitsILi16EEENST_INS5_IJNSA_ILi8EEESG_EEENS5_IJSG_SB_EEEEEEEvNS4_8identityES12_S1C_vS1D_EENS_8epilogue10collective18CollectiveEpilogueINS1F_22Sm90TmaWarpSpecializedILi4ELi2ELi16ELb1ELb0EEEJSH_NS5_IJSF_NSA_ILi32EEEEEESI_SJ_SI_SJ_NS1F_6fusion15FusionCallbacksIS1J_NS1M_17LinearCombinationISI_fSI_fLNS_15FloatRoundStyleE2EEESH_S1L_JEEES12_NS13_INS14_ILi2ELi4ELi3EEES17_NST_INS5_IJS18_S1K_EEENS5_IJS1K_SB_EEEEEEENS4_17SM75_U32x4_LDSM_NENS4_14SM90_TMA_STOREES1W_NS4_17SM90_U32x4_STSM_NENS4_9Copy_AtomIJS1Z_SI_EEEvEEEvvEEEEvNT_6ParamsE,"a",@progbits
	.sectionflags	@""
	.align	4
.nv.constant0._ZN7cutlass13device_kernelINS_4gemm6kernel13GemmUniversalIN4cute5tupleIJiiiiEEENS1_10collective13CollectiveMmaINS1_34MainloopSm90TmaGmmaWarpSpecializedILi6ENS5_IJNS4_1CILi1EEESB_SB_EEENS1_35KernelTmaWarpSpecializedCooperativeEEENS5_IJNSA_ILi128EEESF_NSA_ILi64EEEEEENS_6half_tENS5_IJlSB_lEEESI_SJ_NS4_8TiledMMAINS4_8MMA_AtomIJNS4_4SM904GMMA26MMA_64x128x16_F32F16F16_SSILNSN_5MajorE0ELSP_0ELNSN_7ScaleInE1ELSQ_1EEEEEENS4_6LayoutINS5_IJNSA_ILi2EEESB_SB_EEENS5_IJSB_NSA_ILi0EEESW_EEEEENS5_IJNS4_10UnderscoreESZ_SZ_EEEEENS4_13SM90_TMA_LOADENS4_14ComposedLayoutINS4_7SwizzleILi3ELi4ELi3EEENS4_18smem_ptr_flag_bitsILi16EEENST_INS5_IJNSA_ILi8EEESG_EEENS5_IJSG_SB_EEEEEEEvNS4_8identityES12_S1C_vS1D_EENS_8epilogue10collective18CollectiveEpilogueINS1F_22Sm90TmaWarpSpecializedILi4ELi2ELi16ELb1ELb0EEEJSH_NS5_IJSF_NSA_ILi32EEEEEESI_SJ_SI_SJ_NS1F_6fusion15FusionCallbacksIS1J_NS1M_17LinearCombinationISI_fSI_fLNS_15FloatRoundStyleE2EEESH_S1L_JEEES12_NS13_INS14_ILi2ELi4ELi3EEES17_NST_INS5_IJS18_S1K_EEENS5_IJS1K_SB_EEEEEEENS4_17SM75_U32x4_LDSM_NENS4_14SM90_TMA_STOREES1W_NS4_17SM90_U32x4_STSM_NENS4_9Copy_AtomIJS1Z_SI_EEEvEEEvvEEEEvNT_6ParamsE:
	.zero		2432


//--------------------- SYMBOLS --------------------------

	.type		.nv.reservedSmem.offset0,@object
	.size		.nv.reservedSmem.offset0,0x4
	.type		__assertfail,@function
